//
// Generated by NVIDIA NVVM Compiler
//
// Compiler Build ID: CL-36424714
// Cuda compilation tools, release 13.0, V13.0.88
// Based on NVVM 20.0.0
//

.version 9.0
.target sm_100
.address_size 64

	// .globl	_Z14max_idx_kernelPKfiPi
.global .align 4 .b8 blk_vals[3908];
.global .align 4 .b8 blk_idxs[3908];
.global .align 4 .u32 blk_num;
.global .align 1 .b8 _ZN34_INTERNAL_55802390_4_k_cu_d74234b74cuda3std3__45__cpo5beginE[1];
.global .align 1 .b8 _ZN34_INTERNAL_55802390_4_k_cu_d74234b74cuda3std3__45__cpo3endE[1];
.global .align 1 .b8 _ZN34_INTERNAL_55802390_4_k_cu_d74234b74cuda3std3__45__cpo6cbeginE[1];
.global .align 1 .b8 _ZN34_INTERNAL_55802390_4_k_cu_d74234b74cuda3std3__45__cpo4cendE[1];
.global .align 1 .b8 _ZN34_INTERNAL_55802390_4_k_cu_d74234b74cuda3std3__45__cpo6rbeginE[1];
.global .align 1 .b8 _ZN34_INTERNAL_55802390_4_k_cu_d74234b74cuda3std3__45__cpo4rendE[1];
.global .align 1 .b8 _ZN34_INTERNAL_55802390_4_k_cu_d74234b74cuda3std3__45__cpo7crbeginE[1];
.global .align 1 .b8 _ZN34_INTERNAL_55802390_4_k_cu_d74234b74cuda3std3__45__cpo5crendE[1];
.global .align 1 .b8 _ZN34_INTERNAL_55802390_4_k_cu_d74234b74cuda3std3__436_GLOBAL__N__55802390_4_k_cu_d74234b76ignoreE[1];
.global .align 1 .b8 _ZN34_INTERNAL_55802390_4_k_cu_d74234b74cuda3std3__419piecewise_constructE[1];
.global .align 1 .b8 _ZN34_INTERNAL_55802390_4_k_cu_d74234b74cuda3std3__48in_placeE[1];
.global .align 1 .b8 _ZN34_INTERNAL_55802390_4_k_cu_d74234b74cuda3std3__420unreachable_sentinelE[1];
.global .align 1 .b8 _ZN34_INTERNAL_55802390_4_k_cu_d74234b74cuda3std3__47nulloptE[1];
.global .align 1 .b8 _ZN34_INTERNAL_55802390_4_k_cu_d74234b74cuda3std3__48unexpectE[1];
.global .align 1 .b8 _ZN34_INTERNAL_55802390_4_k_cu_d74234b74cuda3std6ranges3__45__cpo4swapE[1];
.global .align 1 .b8 _ZN34_INTERNAL_55802390_4_k_cu_d74234b74cuda3std6ranges3__45__cpo9iter_moveE[1];
.global .align 1 .b8 _ZN34_INTERNAL_55802390_4_k_cu_d74234b74cuda3std6ranges3__45__cpo5beginE[1];
.global .align 1 .b8 _ZN34_INTERNAL_55802390_4_k_cu_d74234b74cuda3std6ranges3__45__cpo3endE[1];
.global .align 1 .b8 _ZN34_INTERNAL_55802390_4_k_cu_d74234b74cuda3std6ranges3__45__cpo6cbeginE[1];
.global .align 1 .b8 _ZN34_INTERNAL_55802390_4_k_cu_d74234b74cuda3std6ranges3__45__cpo4cendE[1];
.global .align 1 .b8 _ZN34_INTERNAL_55802390_4_k_cu_d74234b74cuda3std6ranges3__45__cpo7advanceE[1];
.global .align 1 .b8 _ZN34_INTERNAL_55802390_4_k_cu_d74234b74cuda3std6ranges3__45__cpo9iter_swapE[1];
.global .align 1 .b8 _ZN34_INTERNAL_55802390_4_k_cu_d74234b74cuda3std6ranges3__45__cpo4nextE[1];
.global .align 1 .b8 _ZN34_INTERNAL_55802390_4_k_cu_d74234b74cuda3std6ranges3__45__cpo4prevE[1];
.global .align 1 .b8 _ZN34_INTERNAL_55802390_4_k_cu_d74234b74cuda3std6ranges3__45__cpo4dataE[1];
.global .align 1 .b8 _ZN34_INTERNAL_55802390_4_k_cu_d74234b74cuda3std6ranges3__45__cpo5cdataE[1];
.global .align 1 .b8 _ZN34_INTERNAL_55802390_4_k_cu_d74234b74cuda3std6ranges3__45__cpo4sizeE[1];
.global .align 1 .b8 _ZN34_INTERNAL_55802390_4_k_cu_d74234b74cuda3std6ranges3__45__cpo5ssizeE[1];
.global .align 1 .b8 _ZN34_INTERNAL_55802390_4_k_cu_d74234b74cuda3std6ranges3__45__cpo8distanceE[1];
.global .align 1 .b8 _ZN34_INTERNAL_55802390_4_k_cu_d74234b76thrust24THRUST_300001_SM_1000_NS8cuda_cub3parE[1];
.global .align 1 .b8 _ZN34_INTERNAL_55802390_4_k_cu_d74234b76thrust24THRUST_300001_SM_1000_NS8cuda_cub10par_nosyncE[1];
.global .align 1 .b8 _ZN34_INTERNAL_55802390_4_k_cu_d74234b76thrust24THRUST_300001_SM_1000_NS6system6detail10sequential3seqE[1];
.global .align 1 .b8 _ZN34_INTERNAL_55802390_4_k_cu_d74234b76thrust24THRUST_300001_SM_1000_NS6system3cpp3parE[1];
.global .align 1 .b8 _ZN34_INTERNAL_55802390_4_k_cu_d74234b76thrust24THRUST_300001_SM_1000_NS12placeholders2_1E[1];
.global .align 1 .b8 _ZN34_INTERNAL_55802390_4_k_cu_d74234b76thrust24THRUST_300001_SM_1000_NS12placeholders2_2E[1];
.global .align 1 .b8 _ZN34_INTERNAL_55802390_4_k_cu_d74234b76thrust24THRUST_300001_SM_1000_NS12placeholders2_3E[1];
.global .align 1 .b8 _ZN34_INTERNAL_55802390_4_k_cu_d74234b76thrust24THRUST_300001_SM_1000_NS12placeholders2_4E[1];
.global .align 1 .b8 _ZN34_INTERNAL_55802390_4_k_cu_d74234b76thrust24THRUST_300001_SM_1000_NS12placeholders2_5E[1];
.global .align 1 .b8 _ZN34_INTERNAL_55802390_4_k_cu_d74234b76thrust24THRUST_300001_SM_1000_NS12placeholders2_6E[1];
.global .align 1 .b8 _ZN34_INTERNAL_55802390_4_k_cu_d74234b76thrust24THRUST_300001_SM_1000_NS12placeholders2_7E[1];
.global .align 1 .b8 _ZN34_INTERNAL_55802390_4_k_cu_d74234b76thrust24THRUST_300001_SM_1000_NS12placeholders2_8E[1];
.global .align 1 .b8 _ZN34_INTERNAL_55802390_4_k_cu_d74234b76thrust24THRUST_300001_SM_1000_NS12placeholders2_9E[1];
.global .align 1 .b8 _ZN34_INTERNAL_55802390_4_k_cu_d74234b76thrust24THRUST_300001_SM_1000_NS12placeholders3_10E[1];
.global .align 1 .b8 _ZN34_INTERNAL_55802390_4_k_cu_d74234b76thrust24THRUST_300001_SM_1000_NS3seqE[1];
.global .align 1 .b8 _ZN34_INTERNAL_55802390_4_k_cu_d74234b76thrust24THRUST_300001_SM_1000_NS6deviceE[1];

.visible .entry _Z14max_idx_kernelPKfiPi(
	.param .u64 .ptr .align 1 _Z14max_idx_kernelPKfiPi_param_0,
	.param .u32 _Z14max_idx_kernelPKfiPi_param_1,
	.param .u64 .ptr .align 1 _Z14max_idx_kernelPKfiPi_param_2
)
{
	.reg .pred 	%p<39>;
	.reg .b32 	%r<174>;
	.reg .b32 	%f<59>;
	.reg .b64 	%rd<18>;

	ld.param.u64 	%rd9, [_Z14max_idx_kernelPKfiPi_param_0];
	ld.param.u32 	%r39, [_Z14max_idx_kernelPKfiPi_param_1];
	ld.param.u64 	%rd8, [_Z14max_idx_kernelPKfiPi_param_2];
	cvta.to.global.u64 	%rd1, %rd9;
	setp.lt.s32 	%p1, %r39, 1;
	@%p1 bra 	$L__BB0_13;
	and.b32  	%r1, %r39, 15;
	setp.lt.u32 	%p2, %r39, 16;
	mov.b32 	%r160, -1;
	mov.b32 	%r162, 0;
	@%p2 bra 	$L__BB0_4;
	and.b32  	%r162, %r39, 2147483632;
	add.s64 	%rd16, %rd1, 32;
	mov.b32 	%r160, -1;
	mov.b32 	%r154, 0;
$L__BB0_3:
	.pragma "nounroll";
	ld.global.f32 	%f1, [%rd16+-32];
	cvt.rn.f32.s32 	%f2, %r160;
	setp.gt.f32 	%p3, %f1, %f2;
	cvt.rzi.s32.f32 	%r48, %f1;
	selp.b32 	%r49, %r48, %r160, %p3;
	selp.b32 	%r50, %r154, %r173, %p3;
	ld.global.f32 	%f3, [%rd16+-28];
	cvt.rn.f32.s32 	%f4, %r49;
	setp.gt.f32 	%p4, %f3, %f4;
	cvt.rzi.s32.f32 	%r51, %f3;
	selp.b32 	%r52, %r51, %r49, %p4;
	add.s32 	%r53, %r154, 1;
	selp.b32 	%r54, %r53, %r50, %p4;
	ld.global.f32 	%f5, [%rd16+-24];
	cvt.rn.f32.s32 	%f6, %r52;
	setp.gt.f32 	%p5, %f5, %f6;
	cvt.rzi.s32.f32 	%r55, %f5;
	selp.b32 	%r56, %r55, %r52, %p5;
	add.s32 	%r57, %r154, 2;
	selp.b32 	%r58, %r57, %r54, %p5;
	ld.global.f32 	%f7, [%rd16+-20];
	cvt.rn.f32.s32 	%f8, %r56;
	setp.gt.f32 	%p6, %f7, %f8;
	cvt.rzi.s32.f32 	%r59, %f7;
	selp.b32 	%r60, %r59, %r56, %p6;
	add.s32 	%r61, %r154, 3;
	selp.b32 	%r62, %r61, %r58, %p6;
	ld.global.f32 	%f9, [%rd16+-16];
	cvt.rn.f32.s32 	%f10, %r60;
	setp.gt.f32 	%p7, %f9, %f10;
	cvt.rzi.s32.f32 	%r63, %f9;
	selp.b32 	%r64, %r63, %r60, %p7;
	add.s32 	%r65, %r154, 4;
	selp.b32 	%r66, %r65, %r62, %p7;
	ld.global.f32 	%f11, [%rd16+-12];
	cvt.rn.f32.s32 	%f12, %r64;
	setp.gt.f32 	%p8, %f11, %f12;
	cvt.rzi.s32.f32 	%r67, %f11;
	selp.b32 	%r68, %r67, %r64, %p8;
	add.s32 	%r69, %r154, 5;
	selp.b32 	%r70, %r69, %r66, %p8;
	ld.global.f32 	%f13, [%rd16+-8];
	cvt.rn.f32.s32 	%f14, %r68;
	setp.gt.f32 	%p9, %f13, %f14;
	cvt.rzi.s32.f32 	%r71, %f13;
	selp.b32 	%r72, %r71, %r68, %p9;
	add.s32 	%r73, %r154, 6;
	selp.b32 	%r74, %r73, %r70, %p9;
	ld.global.f32 	%f15, [%rd16+-4];
	cvt.rn.f32.s32 	%f16, %r72;
	setp.gt.f32 	%p10, %f15, %f16;
	cvt.rzi.s32.f32 	%r75, %f15;
	selp.b32 	%r76, %r75, %r72, %p10;
	add.s32 	%r77, %r154, 7;
	selp.b32 	%r78, %r77, %r74, %p10;
	ld.global.f32 	%f17, [%rd16];
	cvt.rn.f32.s32 	%f18, %r76;
	setp.gt.f32 	%p11, %f17, %f18;
	cvt.rzi.s32.f32 	%r79, %f17;
	selp.b32 	%r80, %r79, %r76, %p11;
	add.s32 	%r81, %r154, 8;
	selp.b32 	%r82, %r81, %r78, %p11;
	ld.global.f32 	%f19, [%rd16+4];
	cvt.rn.f32.s32 	%f20, %r80;
	setp.gt.f32 	%p12, %f19, %f20;
	cvt.rzi.s32.f32 	%r83, %f19;
	selp.b32 	%r84, %r83, %r80, %p12;
	add.s32 	%r85, %r154, 9;
	selp.b32 	%r86, %r85, %r82, %p12;
	ld.global.f32 	%f21, [%rd16+8];
	cvt.rn.f32.s32 	%f22, %r84;
	setp.gt.f32 	%p13, %f21, %f22;
	cvt.rzi.s32.f32 	%r87, %f21;
	selp.b32 	%r88, %r87, %r84, %p13;
	add.s32 	%r89, %r154, 10;
	selp.b32 	%r90, %r89, %r86, %p13;
	ld.global.f32 	%f23, [%rd16+12];
	cvt.rn.f32.s32 	%f24, %r88;
	setp.gt.f32 	%p14, %f23, %f24;
	cvt.rzi.s32.f32 	%r91, %f23;
	selp.b32 	%r92, %r91, %r88, %p14;
	add.s32 	%r93, %r154, 11;
	selp.b32 	%r94, %r93, %r90, %p14;
	ld.global.f32 	%f25, [%rd16+16];
	cvt.rn.f32.s32 	%f26, %r92;
	setp.gt.f32 	%p15, %f25, %f26;
	cvt.rzi.s32.f32 	%r95, %f25;
	selp.b32 	%r96, %r95, %r92, %p15;
	add.s32 	%r97, %r154, 12;
	selp.b32 	%r98, %r97, %r94, %p15;
	ld.global.f32 	%f27, [%rd16+20];
	cvt.rn.f32.s32 	%f28, %r96;
	setp.gt.f32 	%p16, %f27, %f28;
	cvt.rzi.s32.f32 	%r99, %f27;
	selp.b32 	%r100, %r99, %r96, %p16;
	add.s32 	%r101, %r154, 13;
	selp.b32 	%r102, %r101, %r98, %p16;
	ld.global.f32 	%f29, [%rd16+24];
	cvt.rn.f32.s32 	%f30, %r100;
	setp.gt.f32 	%p17, %f29, %f30;
	cvt.rzi.s32.f32 	%r103, %f29;
	selp.b32 	%r104, %r103, %r100, %p17;
	add.s32 	%r105, %r154, 14;
	selp.b32 	%r106, %r105, %r102, %p17;
	ld.global.f32 	%f31, [%rd16+28];
	cvt.rn.f32.s32 	%f32, %r104;
	setp.gt.f32 	%p18, %f31, %f32;
	cvt.rzi.s32.f32 	%r107, %f31;
	selp.b32 	%r160, %r107, %r104, %p18;
	add.s32 	%r108, %r154, 15;
	selp.b32 	%r173, %r108, %r106, %p18;
	add.s64 	%rd16, %rd16, 64;
	add.s32 	%r154, %r154, 16;
	setp.ne.s32 	%p19, %r154, %r162;
	@%p19 bra 	$L__BB0_3;
$L__BB0_4:
	setp.eq.s32 	%p20, %r1, 0;
	@%p20 bra 	$L__BB0_13;
	and.b32  	%r13, %r39, 7;
	setp.lt.u32 	%p21, %r1, 8;
	@%p21 bra 	$L__BB0_7;
	mul.wide.u32 	%rd10, %r162, 4;
	add.s64 	%rd11, %rd1, %rd10;
	ld.global.f32 	%f33, [%rd11];
	cvt.rn.f32.s32 	%f34, %r160;
	setp.gt.f32 	%p22, %f33, %f34;
	cvt.rzi.s32.f32 	%r110, %f33;
	selp.b32 	%r111, %r110, %r160, %p22;
	selp.b32 	%r112, %r162, %r173, %p22;
	add.s32 	%r113, %r162, 1;
	ld.global.f32 	%f35, [%rd11+4];
	cvt.rn.f32.s32 	%f36, %r111;
	setp.gt.f32 	%p23, %f35, %f36;
	cvt.rzi.s32.f32 	%r114, %f35;
	selp.b32 	%r115, %r114, %r111, %p23;
	selp.b32 	%r116, %r113, %r112, %p23;
	add.s32 	%r117, %r162, 2;
	ld.global.f32 	%f37, [%rd11+8];
	cvt.rn.f32.s32 	%f38, %r115;
	setp.gt.f32 	%p24, %f37, %f38;
	cvt.rzi.s32.f32 	%r118, %f37;
	selp.b32 	%r119, %r118, %r115, %p24;
	selp.b32 	%r120, %r117, %r116, %p24;
	add.s32 	%r121, %r162, 3;
	ld.global.f32 	%f39, [%rd11+12];
	cvt.rn.f32.s32 	%f40, %r119;
	setp.gt.f32 	%p25, %f39, %f40;
	cvt.rzi.s32.f32 	%r122, %f39;
	selp.b32 	%r123, %r122, %r119, %p25;
	selp.b32 	%r124, %r121, %r120, %p25;
	add.s32 	%r125, %r162, 4;
	ld.global.f32 	%f41, [%rd11+16];
	cvt.rn.f32.s32 	%f42, %r123;
	setp.gt.f32 	%p26, %f41, %f42;
	cvt.rzi.s32.f32 	%r126, %f41;
	selp.b32 	%r127, %r126, %r123, %p26;
	selp.b32 	%r128, %r125, %r124, %p26;
	add.s32 	%r129, %r162, 5;
	ld.global.f32 	%f43, [%rd11+20];
	cvt.rn.f32.s32 	%f44, %r127;
	setp.gt.f32 	%p27, %f43, %f44;
	cvt.rzi.s32.f32 	%r130, %f43;
	selp.b32 	%r131, %r130, %r127, %p27;
	selp.b32 	%r132, %r129, %r128, %p27;
	add.s32 	%r133, %r162, 6;
	ld.global.f32 	%f45, [%rd11+24];
	cvt.rn.f32.s32 	%f46, %r131;
	setp.gt.f32 	%p28, %f45, %f46;
	cvt.rzi.s32.f32 	%r134, %f45;
	selp.b32 	%r135, %r134, %r131, %p28;
	selp.b32 	%r136, %r133, %r132, %p28;
	add.s32 	%r137, %r162, 7;
	ld.global.f32 	%f47, [%rd11+28];
	cvt.rn.f32.s32 	%f48, %r135;
	setp.gt.f32 	%p29, %f47, %f48;
	cvt.rzi.s32.f32 	%r138, %f47;
	selp.b32 	%r160, %r138, %r135, %p29;
	selp.b32 	%r173, %r137, %r136, %p29;
	add.s32 	%r162, %r162, 8;
$L__BB0_7:
	setp.eq.s32 	%p30, %r13, 0;
	@%p30 bra 	$L__BB0_13;
	and.b32  	%r21, %r39, 3;
	setp.lt.u32 	%p31, %r13, 4;
	@%p31 bra 	$L__BB0_10;
	mul.wide.u32 	%rd12, %r162, 4;
	add.s64 	%rd13, %rd1, %rd12;
	ld.global.f32 	%f49, [%rd13];
	cvt.rn.f32.s32 	%f50, %r160;
	setp.gt.f32 	%p32, %f49, %f50;
	cvt.rzi.s32.f32 	%r140, %f49;
	selp.b32 	%r141, %r140, %r160, %p32;
	selp.b32 	%r142, %r162, %r173, %p32;
	add.s32 	%r143, %r162, 1;
	ld.global.f32 	%f51, [%rd13+4];
	cvt.rn.f32.s32 	%f52, %r141;
	setp.gt.f32 	%p33, %f51, %f52;
	cvt.rzi.s32.f32 	%r144, %f51;
	selp.b32 	%r145, %r144, %r141, %p33;
	selp.b32 	%r146, %r143, %r142, %p33;
	add.s32 	%r147, %r162, 2;
	ld.global.f32 	%f53, [%rd13+8];
	cvt.rn.f32.s32 	%f54, %r145;
	setp.gt.f32 	%p34, %f53, %f54;
	cvt.rzi.s32.f32 	%r148, %f53;
	selp.b32 	%r149, %r148, %r145, %p34;
	selp.b32 	%r150, %r147, %r146, %p34;
	add.s32 	%r151, %r162, 3;
	ld.global.f32 	%f55, [%rd13+12];
	cvt.rn.f32.s32 	%f56, %r149;
	setp.gt.f32 	%p35, %f55, %f56;
	cvt.rzi.s32.f32 	%r152, %f55;
	selp.b32 	%r160, %r152, %r149, %p35;
	selp.b32 	%r173, %r151, %r150, %p35;
	add.s32 	%r162, %r162, 4;
$L__BB0_10:
	setp.eq.s32 	%p36, %r21, 0;
	@%p36 bra 	$L__BB0_13;
	mul.wide.u32 	%rd14, %r162, 4;
	add.s64 	%rd17, %rd1, %rd14;
	neg.s32 	%r169, %r21;
$L__BB0_12:
	.pragma "nounroll";
	ld.global.f32 	%f57, [%rd17];
	cvt.rn.f32.s32 	%f58, %r160;
	setp.gt.f32 	%p37, %f57, %f58;
	cvt.rzi.s32.f32 	%r153, %f57;
	selp.b32 	%r160, %r153, %r160, %p37;
	selp.b32 	%r173, %r162, %r173, %p37;
	add.s32 	%r162, %r162, 1;
	add.s64 	%rd17, %rd17, 4;
	add.s32 	%r169, %r169, 1;
	setp.ne.s32 	%p38, %r169, 0;
	@%p38 bra 	$L__BB0_12;
$L__BB0_13:
	cvta.to.global.u64 	%rd15, %rd8;
	st.global.u32 	[%rd15], %r173;
	ret;

}
	// .globl	_ZN3cub18CUB_300001_SM_10006detail11EmptyKernelIvEEvv
.visible .entry _ZN3cub18CUB_300001_SM_10006detail11EmptyKernelIvEEvv()
{


	ret;

}


// ===== COMPILED SASS (sm_100) =====

	.target	sm_100

	.elftype	@"ET_EXEC"


//--------------------- .note.nv.tkinfo           --------------------------
	.section	.note.nv.tkinfo,"",@"SHT_NOTE"
	.sectionflags	@"SHF_NOTE_NV_TKINFO"
	.tkinfo
        /*0018*/ 	.word	0x00000002
        /*0030*/ 	.string	""
        /*0030*/ 	.string	"ptxas"
        /*0030*/ 	.string	"Cuda compilation tools, release 13.0, V13.0.88"
        /*0030*/ 	.string	"Build cuda_13.0.r13.0/compiler.36424714_0"
        /*0030*/ 	.string	"-arch sm_100 -m 64 "



//--------------------- .note.nv.cuinfo           --------------------------
	.section	.note.nv.cuinfo,"",@"SHT_NOTE"
	.sectionflags	@"SHF_NOTE_NV_CUINFO"
        /*0018*/ 	.short	0x0002
        /*001a*/ 	.short	0x0064
        /*001c*/ 	.short	0x0082
	.zero		2


//--------------------- .nv.info                  --------------------------
	.section	.nv.info,"",@"SHT_CUDA_INFO"
	.align	4


	//----- nvinfo : EIATTR_REGCOUNT
	.align		4
        /*0000*/ 	.byte	0x04, 0x2f
        /*0002*/ 	.short	(.L_49 - .L_48)
	.align		4
.L_48:
        /*0004*/ 	.word	index@(_Z14max_idx_kernelPKfiPi)
        /*0008*/ 	.word	0x00000018


	//----- nvinfo : EIATTR_FRAME_SIZE
	.align		4
.L_49:
        /*000c*/ 	.byte	0x04, 0x11
        /*000e*/ 	.short	(.L_51 - .L_50)
	.align		4
.L_50:
        /*0010*/ 	.word	index@(_Z14max_idx_kernelPKfiPi)
        /*0014*/ 	.word	0x00000000


	//----- nvinfo : EIATTR_REGCOUNT
	.align		4
.L_51:
        /*0018*/ 	.byte	0x04, 0x2f
        /*001a*/ 	.short	(.L_53 - .L_52)
	.align		4
.L_52:
        /*001c*/ 	.word	index@(_ZN3cub18CUB_300001_SM_10006detail11EmptyKernelIvEEvv)
        /*0020*/ 	.word	0x00000004


	//----- nvinfo : EIATTR_FRAME_SIZE
	.align		4
.L_53:
        /*0024*/ 	.byte	0x04, 0x11
        /*0026*/ 	.short	(.L_55 - .L_54)
	.align		4
.L_54:
        /*0028*/ 	.word	index@(_ZN3cub18CUB_300001_SM_10006detail11EmptyKernelIvEEvv)
        /*002c*/ 	.word	0x00000000


	//----- nvinfo : EIATTR_MIN_STACK_SIZE
	.align		4
.L_55:
        /*0030*/ 	.byte	0x04, 0x12
        /*0032*/ 	.short	(.L_57 - .L_56)
	.align		4
.L_56:
        /*0034*/ 	.word	index@(_ZN3cub18CUB_300001_SM_10006detail11EmptyKernelIvEEvv)
        /*0038*/ 	.word	0x00000000


	//----- nvinfo : EIATTR_MIN_STACK_SIZE
	.align		4
.L_57:
        /*003c*/ 	.byte	0x04, 0x12
        /*003e*/ 	.short	(.L_59 - .L_58)
	.align		4
.L_58:
        /*0040*/ 	.word	index@(_Z14max_idx_kernelPKfiPi)
        /*0044*/ 	.word	0x00000000
.L_59:


//--------------------- .nv.compat                --------------------------
	.section	.nv.compat,"",@"SHT_CUDA_COMPAT_INFO"
	.align	4
        /*0000*/ 	.byte	0x02, 0x09, 0x00, 0x00, 0x02, 0x02, 0x01, 0x00, 0x02, 0x05, 0x05, 0x00, 0x03, 0x07, 0x01, 0x01
        /*0010*/ 	.byte	0x02, 0x03, 0x00, 0x00, 0x02, 0x06, 0x01, 0x00, 0x04, 0x0b, 0x08, 0x00, 0x09, 0x00, 0x00, 0x00
        /*0020*/ 	.byte	0x00, 0x00, 0x00, 0x00


//--------------------- .nv.info._ZN3cub18CUB_300001_SM_10006detail11EmptyKernelIvEEvv --------------------------
	.section	.nv.info._ZN3cub18CUB_300001_SM_10006detail11EmptyKernelIvEEvv,"",@"SHT_CUDA_INFO"
	.sectionflags	@""
	.align	4


	//----- nvinfo : EIATTR_CUDA_API_VERSION
	.align		4
        /*0000*/ 	.byte	0x04, 0x37
        /*0002*/ 	.short	(.L_61 - .L_60)
.L_60:
        /*0004*/ 	.word	0x00000082


	//----- nvinfo : EIATTR_SPARSE_MMA_MASK
	.align		4
.L_61:
        /*0008*/ 	.byte	0x03, 0x50
        /*000a*/ 	.short	0x0000


	//----- nvinfo : EIATTR_MAXREG_COUNT
	.align		4
        /*000c*/ 	.byte	0x03, 0x1b
        /*000e*/ 	.short	0x00ff


	//----- nvinfo : EIATTR_MERCURY_ISA_VERSION
	.align		4
        /*0010*/ 	.byte	0x03, 0x5f
        /*0012*/ 	.short	0x0101


	//----- nvinfo : EIATTR_VRC_CTA_INIT_COUNT
	.align		4
        /*0014*/ 	.byte	0x02, 0x4a
	.zero		1
	.zero		1


	//----- nvinfo : EIATTR_EXIT_INSTR_OFFSETS
	.align		4
        /*0018*/ 	.byte	0x04, 0x1c
        /*001a*/ 	.short	(.L_63 - .L_62)


	//   ....[0]....
.L_62:
        /*001c*/ 	.word	0x00000010


	//----- nvinfo : EIATTR_SW_WAR
	.align		4
.L_63:
        /*0020*/ 	.byte	0x04, 0x36
        /*0022*/ 	.short	(.L_65 - .L_64)
.L_64:
        /*0024*/ 	.word	0x00000008
.L_65:


//--------------------- .nv.info._Z14max_idx_kernelPKfiPi --------------------------
	.section	.nv.info._Z14max_idx_kernelPKfiPi,"",@"SHT_CUDA_INFO"
	.sectionflags	@""
	.align	4


	//----- nvinfo : EIATTR_CUDA_API_VERSION
	.align		4
        /*0000*/ 	.byte	0x04, 0x37
        /*0002*/ 	.short	(.L_67 - .L_66)
.L_66:
        /*0004*/ 	.word	0x00000082


	//----- nvinfo : EIATTR_KPARAM_INFO
	.align		4
.L_67:
        /*0008*/ 	.byte	0x04, 0x17
        /*000a*/ 	.short	(.L_69 - .L_68)
.L_68:
        /*000c*/ 	.word	0x00000000
        /*0010*/ 	.short	0x0002
        /*0012*/ 	.short	0x0010
        /*0014*/ 	.byte	0x00, 0xf5, 0x21, 0x00


	//----- nvinfo : EIATTR_KPARAM_INFO
	.align		4
.L_69:
        /*0018*/ 	.byte	0x04, 0x17
        /*001a*/ 	.short	(.L_71 - .L_70)
.L_70:
        /*001c*/ 	.word	0x00000000
        /*0020*/ 	.short	0x0001
        /*0022*/ 	.short	0x0008
        /*0024*/ 	.byte	0x00, 0xf0, 0x11, 0x00


	//----- nvinfo : EIATTR_KPARAM_INFO
	.align		4
.L_71:
        /*0028*/ 	.byte	0x04, 0x17
        /*002a*/ 	.short	(.L_73 - .L_72)
.L_72:
        /*002c*/ 	.word	0x00000000
        /*0030*/ 	.short	0x0000
        /*0032*/ 	.short	0x0000
        /*0034*/ 	.byte	0x00, 0xf5, 0x21, 0x00


	//----- nvinfo : EIATTR_SPARSE_MMA_MASK
	.align		4
.L_73:
        /*0038*/ 	.byte	0x03, 0x50
        /*003a*/ 	.short	0x0000


	//----- nvinfo : EIATTR_MAXREG_COUNT
	.align		4
        /*003c*/ 	.byte	0x03, 0x1b
        /*003e*/ 	.short	0x00ff


	//----- nvinfo : EIATTR_MERCURY_ISA_VERSION
	.align		4
        /*0040*/ 	.byte	0x03, 0x5f
        /*0042*/ 	.short	0x0101


	//----- nvinfo : EIATTR_VRC_CTA_INIT_COUNT
	.align		4
        /*0044*/ 	.byte	0x02, 0x4a
	.zero		1
	.zero		1


	//----- nvinfo : EIATTR_EXIT_INSTR_OFFSETS
	.align		4
        /*0048*/ 	.byte	0x04, 0x1c
        /*004a*/ 	.short	(.L_75 - .L_74)


	//   ....[0]....
.L_74:
        /*004c*/ 	.word	0x00000c80


	//----- nvinfo : EIATTR_CBANK_PARAM_SIZE
	.align		4
.L_75:
        /*0050*/ 	.byte	0x03, 0x19
        /*0052*/ 	.short	0x0018


	//----- nvinfo : EIATTR_PARAM_CBANK
	.align		4
        /*0054*/ 	.byte	0x04, 0x0a
        /*0056*/ 	.short	(.L_77 - .L_76)
	.align		4
.L_76:
        /*0058*/ 	.word	index@(.nv.constant0._Z14max_idx_kernelPKfiPi)
        /*005c*/ 	.short	0x0380
        /*005e*/ 	.short	0x0018


	//----- nvinfo : EIATTR_SW_WAR
	.align		4
.L_77:
        /*0060*/ 	.byte	0x04, 0x36
        /*0062*/ 	.short	(.L_79 - .L_78)
.L_78:
        /*0064*/ 	.word	0x00000008
.L_79:


//--------------------- .nv.callgraph             --------------------------
	.section	.nv.callgraph,"",@"SHT_CUDA_CALLGRAPH"
	.align	4
	.sectionentsize	8
	.align		4
        /*0000*/ 	.word	0x00000000
	.align		4
        /*0004*/ 	.word	0xffffffff
	.align		4
        /*0008*/ 	.word	0x00000000
	.align		4
        /*000c*/ 	.word	0xfffffffe
	.align		4
        /*0010*/ 	.word	0x00000000
	.align		4
        /*0014*/ 	.word	0xfffffffd
	.align		4
        /*0018*/ 	.word	0x00000000
	.align		4
        /*001c*/ 	.word	0xfffffffc


//--------------------- .nv.constant4             --------------------------
	.section	.nv.constant4,"a",@progbits
	.align	8
	.align		8
.nv.constant4:
        /*0000*/ 	.dword	blk_vals
	.align		8
        /*0008*/ 	.dword	blk_idxs
	.align		8
        /*0010*/ 	.dword	blk_num
	.align		8
        /*0018*/ 	.dword	_ZN34_INTERNAL_55802390_4_k_cu_d74234b74cuda3std3__45__cpo5beginE
	.align		8
        /*0020*/ 	.dword	_ZN34_INTERNAL_55802390_4_k_cu_d74234b74cuda3std3__45__cpo3endE
	.align		8
        /*0028*/ 	.dword	_ZN34_INTERNAL_55802390_4_k_cu_d74234b74cuda3std3__45__cpo6cbeginE
	.align		8
        /*0030*/ 	.dword	_ZN34_INTERNAL_55802390_4_k_cu_d74234b74cuda3std3__45__cpo4cendE
	.align		8
        /*0038*/ 	.dword	_ZN34_INTERNAL_55802390_4_k_cu_d74234b74cuda3std3__45__cpo6rbeginE
	.align		8
        /*0040*/ 	.dword	_ZN34_INTERNAL_55802390_4_k_cu_d74234b74cuda3std3__45__cpo4rendE
	.align		8
        /*0048*/ 	.dword	_ZN34_INTERNAL_55802390_4_k_cu_d74234b74cuda3std3__45__cpo7crbeginE
	.align		8
        /*0050*/ 	.dword	_ZN34_INTERNAL_55802390_4_k_cu_d74234b74cuda3std3__45__cpo5crendE
	.align		8
        /*0058*/ 	.dword	_ZN34_INTERNAL_55802390_4_k_cu_d74234b74cuda3std3__436_GLOBAL__N__55802390_4_k_cu_d74234b76ignoreE
	.align		8
        /*0060*/ 	.dword	_ZN34_INTERNAL_55802390_4_k_cu_d74234b74cuda3std3__419piecewise_constructE
	.align		8
        /*0068*/ 	.dword	_ZN34_INTERNAL_55802390_4_k_cu_d74234b74cuda3std3__48in_placeE
	.align		8
        /*0070*/ 	.dword	_ZN34_INTERNAL_55802390_4_k_cu_d74234b74cuda3std3__420unreachable_sentinelE
	.align		8
        /*0078*/ 	.dword	_ZN34_INTERNAL_55802390_4_k_cu_d74234b74cuda3std3__47nulloptE
	.align		8
        /*0080*/ 	.dword	_ZN34_INTERNAL_55802390_4_k_cu_d74234b74cuda3std3__48unexpectE
	.align		8
        /*0088*/ 	.dword	_ZN34_INTERNAL_55802390_4_k_cu_d74234b74cuda3std6ranges3__45__cpo4swapE
	.align		8
        /*0090*/ 	.dword	_ZN34_INTERNAL_55802390_4_k_cu_d74234b74cuda3std6ranges3__45__cpo9iter_moveE
	.align		8
        /*0098*/ 	.dword	_ZN34_INTERNAL_55802390_4_k_cu_d74234b74cuda3std6ranges3__45__cpo5beginE
	.align		8
        /*00a0*/ 	.dword	_ZN34_INTERNAL_55802390_4_k_cu_d74234b74cuda3std6ranges3__45__cpo3endE
	.align		8
        /*00a8*/ 	.dword	_ZN34_INTERNAL_55802390_4_k_cu_d74234b74cuda3std6ranges3__45__cpo6cbeginE
	.align		8
        /*00b0*/ 	.dword	_ZN34_INTERNAL_55802390_4_k_cu_d74234b74cuda3std6ranges3__45__cpo4cendE
	.align		8
        /*00b8*/ 	.dword	_ZN34_INTERNAL_55802390_4_k_cu_d74234b74cuda3std6ranges3__45__cpo7advanceE
	.align		8
        /*00c0*/ 	.dword	_ZN34_INTERNAL_55802390_4_k_cu_d74234b74cuda3std6ranges3__45__cpo9iter_swapE
	.align		8
        /*00c8*/ 	.dword	_ZN34_INTERNAL_55802390_4_k_cu_d74234b74cuda3std6ranges3__45__cpo4nextE
	.align		8
        /*00d0*/ 	.dword	_ZN34_INTERNAL_55802390_4_k_cu_d74234b74cuda3std6ranges3__45__cpo4prevE
	.align		8
        /*00d8*/ 	.dword	_ZN34_INTERNAL_55802390_4_k_cu_d74234b74cuda3std6ranges3__45__cpo4dataE
	.align		8
        /*00e0*/ 	.dword	_ZN34_INTERNAL_55802390_4_k_cu_d74234b74cuda3std6ranges3__45__cpo5cdataE
	.align		8
        /*00e8*/ 	.dword	_ZN34_INTERNAL_55802390_4_k_cu_d74234b74cuda3std6ranges3__45__cpo4sizeE
	.align		8
        /*00f0*/ 	.dword	_ZN34_INTERNAL_55802390_4_k_cu_d74234b74cuda3std6ranges3__45__cpo5ssizeE
	.align		8
        /*00f8*/ 	.dword	_ZN34_INTERNAL_55802390_4_k_cu_d74234b74cuda3std6ranges3__45__cpo8distanceE
	.align		8
        /*0100*/ 	.dword	_ZN34_INTERNAL_55802390_4_k_cu_d74234b76thrust24THRUST_300001_SM_1000_NS8cuda_cub3parE
	.align		8
        /*0108*/ 	.dword	_ZN34_INTERNAL_55802390_4_k_cu_d74234b76thrust24THRUST_300001_SM_1000_NS8cuda_cub10par_nosyncE
	.align		8
        /*0110*/ 	.dword	_ZN34_INTERNAL_55802390_4_k_cu_d74234b76thrust24THRUST_300001_SM_1000_NS6system6detail10sequential3seqE
	.align		8
        /*0118*/ 	.dword	_ZN34_INTERNAL_55802390_4_k_cu_d74234b76thrust24THRUST_300001_SM_1000_NS6system3cpp3parE
	.align		8
        /*0120*/ 	.dword	_ZN34_INTERNAL_55802390_4_k_cu_d74234b76thrust24THRUST_300001_SM_1000_NS12placeholders2_1E
	.align		8
        /*0128*/ 	.dword	_ZN34_INTERNAL_55802390_4_k_cu_d74234b76thrust24THRUST_300001_SM_1000_NS12placeholders2_2E
	.align		8
        /*0130*/ 	.dword	_ZN34_INTERNAL_55802390_4_k_cu_d74234b76thrust24THRUST_300001_SM_1000_NS12placeholders2_3E
	.align		8
        /*0138*/ 	.dword	_ZN34_INTERNAL_55802390_4_k_cu_d74234b76thrust24THRUST_300001_SM_1000_NS12placeholders2_4E
	.align		8
        /*0140*/ 	.dword	_ZN34_INTERNAL_55802390_4_k_cu_d74234b76thrust24THRUST_300001_SM_1000_NS12placeholders2_5E
	.align		8
        /*0148*/ 	.dword	_ZN34_INTERNAL_55802390_4_k_cu_d74234b76thrust24THRUST_300001_SM_1000_NS12placeholders2_6E
	.align		8
        /*0150*/ 	.dword	_ZN34_INTERNAL_55802390_4_k_cu_d74234b76thrust24THRUST_300001_SM_1000_NS12placeholders2_7E
	.align		8
        /*0158*/ 	.dword	_ZN34_INTERNAL_55802390_4_k_cu_d74234b76thrust24THRUST_300001_SM_1000_NS12placeholders2_8E
	.align		8
        /*0160*/ 	.dword	_ZN34_INTERNAL_55802390_4_k_cu_d74234b76thrust24THRUST_300001_SM_1000_NS12placeholders2_9E
	.align		8
        /*0168*/ 	.dword	_ZN34_INTERNAL_55802390_4_k_cu_d74234b76thrust24THRUST_300001_SM_1000_NS12placeholders3_10E
	.align		8
        /*0170*/ 	.dword	_ZN34_INTERNAL_55802390_4_k_cu_d74234b76thrust24THRUST_300001_SM_1000_NS3seqE
	.align		8
        /*0178*/ 	.dword	_ZN34_INTERNAL_55802390_4_k_cu_d74234b76thrust24THRUST_300001_SM_1000_NS6deviceE


//--------------------- .text._ZN3cub18CUB_300001_SM_10006detail11EmptyKernelIvEEvv --------------------------
	.section	.text._ZN3cub18CUB_300001_SM_10006detail11EmptyKernelIvEEvv,"ax",@progbits
	.align	128
        .global         _ZN3cub18CUB_300001_SM_10006detail11EmptyKernelIvEEvv
        .type           _ZN3cub18CUB_300001_SM_10006detail11EmptyKernelIvEEvv,@function
        .size           _ZN3cub18CUB_300001_SM_10006detail11EmptyKernelIvEEvv,(.L_x_8 - _ZN3cub18CUB_300001_SM_10006detail11EmptyKernelIvEEvv)
        .other          _ZN3cub18CUB_300001_SM_10006detail11EmptyKernelIvEEvv,@"STO_CUDA_ENTRY STV_DEFAULT"
_ZN3cub18CUB_300001_SM_10006detail11EmptyKernelIvEEvv:
.text._ZN3cub18CUB_300001_SM_10006detail11EmptyKernelIvEEvv:
[----:B------:R-:W-:Y:S01]  /*0000*/  LDC R1, c[0x0][0x37c] ;  /* 0x0000df00ff017b82 */ /* 0x000fe20000000800 */
[----:B------:R-:W-:Y:S05]  /*0010*/  EXIT ;  /* 0x000000000000794d */ /* 0x000fea0003800000 */
.L_x_0:
[----:B------:R-:W-:-:S00]  /*0020*/  BRA `(.L_x_0) ;  /* 0xfffffffc00fc7947 */ /* 0x000fc0000383ffff */
[----:B------:R-:W-:-:S00]  /*0030*/  NOP ;  /* 0x0000000000007918 */ /* 0x000fc00000000000 */
        /* <DEDUP_REMOVED lines=12> */
.L_x_8:


//--------------------- .text._Z14max_idx_kernelPKfiPi --------------------------
	.section	.text._Z14max_idx_kernelPKfiPi,"ax",@progbits
	.align	128
        .global         _Z14max_idx_kernelPKfiPi
        .type           _Z14max_idx_kernelPKfiPi,@function
        .size           _Z14max_idx_kernelPKfiPi,(.L_x_9 - _Z14max_idx_kernelPKfiPi)
        .other          _Z14max_idx_kernelPKfiPi,@"STO_CUDA_ENTRY STV_DEFAULT"
_Z14max_idx_kernelPKfiPi:
.text._Z14max_idx_kernelPKfiPi:
[----:B------:R-:W-:Y:S01]  /*0000*/  LDC R1, c[0x0][0x37c] ;  /* 0x0000df00ff017b82 */ /* 0x000fe20000000800 */
[----:B------:R-:W0:Y:S01]  /*0010*/  LDCU UR6, c[0x0][0x388] ;  /* 0x00007100ff0677ac */ /* 0x000e220008000800 */
[----:B------:R-:W1:Y:S01]  /*0020*/  LDCU.64 UR10, c[0x0][0x358] ;  /* 0x00006b00ff0a77ac */ /* 0x000e620008000a00 */
[----:B0-----:R-:W-:-:S09]  /*0030*/  UISETP.GE.AND UP0, UPT, UR6, 0x1, UPT ;  /* 0x000000010600788c */ /* 0x001fd2000bf06270 */
[----:B-1----:R-:W-:Y:S05]  /*0040*/  BRA.U !UP0, `(.L_x_1) ;  /* 0x0000000d08047547 */ /* 0x002fea000b800000 */
[----:B------:R-:W-:Y:S01]  /*0050*/  UISETP.GE.U32.AND UP1, UPT, UR6, 0x10, UPT ;  /* 0x000000100600788c */ /* 0x000fe2000bf26070 */
[----:B------:R-:W-:Y:S01]  /*0060*/  IMAD.MOV.U32 R2, RZ, RZ, -0x1 ;  /* 0xffffffffff027424 */ /* 0x000fe200078e00ff */
[----:B------:R-:W-:Y:S01]  /*0070*/  ULOP3.LUT UR7, UR6, 0xf, URZ, 0xc0, !UPT ;  /* 0x0000000f06077892 */ /* 0x000fe2000f8ec0ff */
[----:B------:R-:W-:-:S03]  /*0080*/  IMAD.MOV.U32 R3, RZ, RZ, RZ ;  /* 0x000000ffff037224 */ /* 0x000fc600078e00ff */
[----:B------:R-:W-:-:S03]  /*0090*/  UISETP.NE.AND UP0, UPT, UR7, URZ, UPT ;  /* 0x000000ff0700728c */ /* 0x000fc6000bf05270 */
[----:B------:R-:W-:Y:S08]  /*00a0*/  BRA.U !UP1, `(.L_x_2) ;  /* 0x0000000509787547 */ /* 0x000ff0000b800000 */
[----:B------:R-:W0:Y:S01]  /*00b0*/  LDCU.64 UR4, c[0x0][0x380] ;  /* 0x00007000ff0477ac */ /* 0x000e220008000a00 */
[----:B------:R-:W-:Y:S02]  /*00c0*/  IMAD.MOV.U32 R2, RZ, RZ, -0x1 ;  /* 0xffffffffff027424 */ /* 0x000fe400078e00ff */
[----:B------:R-:W-:Y:S01]  /*00d0*/  IMAD.MOV.U32 R6, RZ, RZ, RZ ;  /* 0x000000ffff067224 */ /* 0x000fe200078e00ff */
[----:B------:R-:W-:-:S06]  /*00e0*/  ULOP3.LUT UR8, UR6, 0x7ffffff0, URZ, 0xc0, !UPT ;  /* 0x7ffffff006087892 */ /* 0x000fcc000f8ec0ff */
[----:B------:R-:W-:Y:S01]  /*00f0*/  IMAD.U32 R3, RZ, RZ, UR8 ;  /* 0x00000008ff037e24 */ /* 0x000fe2000f8e00ff */
[----:B0-----:R-:W-:-:S04]  /*0100*/  UIADD3 UR4, UP1, UPT, UR4, 0x20, URZ ;  /* 0x0000002004047890 */ /* 0x001fc8000ff3e0ff */
[----:B------:R-:W-:Y:S02]  /*0110*/  UIADD3.X UR5, UPT, UPT, URZ, UR5, URZ, UP1, !UPT ;  /* 0x00000005ff057290 */ /* 0x000fe40008ffe4ff */
[----:B------:R-:W-:-:S04]  /*0120*/  IMAD.U32 R4, RZ, RZ, UR4 ;  /* 0x00000004ff047e24 */ /* 0x000fc8000f8e00ff */
[----:B------:R-:W-:-:S07]  /*0130*/  IMAD.U32 R5, RZ, RZ, UR5 ;  /* 0x00000005ff057e24 */ /* 0x000fce000f8e00ff */
.L_x_3:
[----:B------:R-:W2:Y:S04]  /*0140*/  LDG.E R14, desc[UR10][R4.64+-0x20] ;  /* 0xffffe00a040e7981 */ /* 0x000ea8000c1e1900 */
[----:B------:R-:W3:Y:S04]  /*0150*/  LDG.E R15, desc[UR10][R4.64+-0x1c] ;  /* 0xffffe40a040f7981 */ /* 0x000ee8000c1e1900 */
[----:B------:R-:W4:Y:S04]  /*0160*/  LDG.E R16, desc[UR10][R4.64+-0x18] ;  /* 0xffffe80a04107981 */ /* 0x000f28000c1e1900 */
[----:B------:R-:W5:Y:S04]  /*0170*/  LDG.E R18, desc[UR10][R4.64+-0x14] ;  /* 0xffffec0a04127981 */ /* 0x000f68000c1e1900 */
[----:B------:R-:W5:Y:S04]  /*0180*/  LDG.E R19, desc[UR10][R4.64+-0x10] ;  /* 0xfffff00a04137981 */ /* 0x000f68000c1e1900 */
[----:B------:R-:W5:Y:S04]  /*0190*/  LDG.E R20, desc[UR10][R4.64+-0xc] ;  /* 0xfffff40a04147981 */ /* 0x000f68000c1e1900 */
[----:B------:R-:W5:Y:S04]  /*01a0*/  LDG.E R13, desc[UR10][R4.64+-0x8] ;  /* 0xfffff80a040d7981 */ /* 0x000f68000c1e1900 */
[----:B------:R-:W5:Y:S04]  /*01b0*/  LDG.E R10, desc[UR10][R4.64+-0x4] ;  /* 0xfffffc0a040a7981 */ /* 0x000f68000c1e1900 */
[----:B------:R-:W5:Y:S04]  /*01c0*/  LDG.E R8, desc[UR10][R4.64] ;  /* 0x0000000a04087981 */ /* 0x000f68000c1e1900 */
[----:B------:R-:W5:Y:S01]  /*01d0*/  LDG.E R7, desc[UR10][R4.64+0x4] ;  /* 0x0000040a04077981 */ /* 0x000f62000c1e1900 */
[----:B------:R-:W-:-:S03]  /*01e0*/  I2FP.F32.S32 R9, R2 ;  /* 0x0000000200097245 */ /* 0x000fc60000201400 */
[----:B------:R-:W5:Y:S04]  /*01f0*/  LDG.E R11, desc[UR10][R4.64+0xc] ;  /* 0x00000c0a040b7981 */ /* 0x000f68000c1e1900 */
[----:B------:R-:W5:Y:S01]  /*0200*/  LDG.E R21, desc[UR10][R4.64+0x18] ;  /* 0x0000180a04157981 */ /* 0x000f62000c1e1900 */
[----:B--2---:R-:W-:-:S03]  /*0210*/  FSETP.GT.AND P1, PT, R14, R9, PT ;  /* 0x000000090e00720b */ /* 0x004fc60003f24000 */
[----:B------:R-:W2:Y:S10]  /*0220*/  LDG.E R9, desc[UR10][R4.64+0x8] ;  /* 0x0000080a04097981 */ /* 0x000eb4000c1e1900 */
[----:B------:R-:W0:Y:S02]  /*0230*/  @P1 F2I.TRUNC.NTZ R2, R14 ;  /* 0x0000000e00021305 */ /* 0x000e24000020f100 */
[----:B0-----:R-:W-:-:S04]  /*0240*/  I2FP.F32.S32 R12, R2 ;  /* 0x00000002000c7245 */ /* 0x001fc80000201400 */
[----:B---3--:R-:W-:Y:S02]  /*0250*/  FSETP.GT.AND P0, PT, R15, R12, PT ;  /* 0x0000000c0f00720b */ /* 0x008fe40003f04000 */
[----:B------:R-:W3:Y:S11]  /*0260*/  LDG.E R12, desc[UR10][R4.64+0x10] ;  /* 0x0000100a040c7981 */ /* 0x000ef6000c1e1900 */
[----:B------:R-:W0:Y:S02]  /*0270*/  @P0 F2I.TRUNC.NTZ R2, R15 ;  /* 0x0000000f00020305 */ /* 0x000e24000020f100 */
[----:B0-----:R-:W-:-:S04]  /*0280*/  I2FP.F32.S32 R17, R2 ;  /* 0x0000000200117245 */ /* 0x001fc80000201400 */
[----:B----4-:R-:W-:-:S13]  /*0290*/  FSETP.GT.AND P4, PT, R16, R17, PT ;  /* 0x000000111000720b */ /* 0x010fda0003f84000 */
[----:B------:R0:W1:Y:S02]  /*02a0*/  @P4 F2I.TRUNC.NTZ R2, R16 ;  /* 0x0000001000024305 */ /* 0x000064000020f100 */
[----:B0-----:R-:W4:Y:S01]  /*02b0*/  LDG.E R16, desc[UR10][R4.64+0x1c] ;  /* 0x00001c0a04107981 */ /* 0x001f22000c1e1900 */
[----:B-1----:R-:W-:-:S04]  /*02c0*/  I2FP.F32.S32 R17, R2 ;  /* 0x0000000200117245 */ /* 0x002fc80000201400 */
[----:B-----5:R-:W-:Y:S02]  /*02d0*/  FSETP.GT.AND P3, PT, R18, R17, PT ;  /* 0x000000111200720b */ /* 0x020fe40003f64000 */
[----:B------:R-:W5:Y:S11]  /*02e0*/  LDG.E R17, desc[UR10][R4.64+0x14] ;  /* 0x0000140a04117981 */ /* 0x000f76000c1e1900 */
[----:B------:R-:W0:Y:S02]  /*02f0*/  @P3 F2I.TRUNC.NTZ R2, R18 ;  /* 0x0000001200023305 */ /* 0x000e24000020f100 */
[----:B0-----:R-:W-:-:S04]  /*0300*/  I2FP.F32.S32 R14, R2 ;  /* 0x00000002000e7245 */ /* 0x001fc80000201400 */
[----:B------:R-:W-:-:S13]  /*0310*/  FSETP.GT.AND P6, PT, R19, R14, PT ;  /* 0x0000000e1300720b */ /* 0x000fda0003fc4000 */
[----:B------:R-:W0:Y:S02]  /*0320*/  @P6 F2I.TRUNC.NTZ R2, R19 ;  /* 0x0000001300026305 */ /* 0x000e24000020f100 */
[----:B0-----:R-:W-:-:S04]  /*0330*/  I2FP.F32.S32 R15, R2 ;  /* 0x00000002000f7245 */ /* 0x001fc80000201400 */
[----:B------:R-:W-:-:S13]  /*0340*/  FSETP.GT.AND P5, PT, R20, R15, PT ;  /* 0x0000000f1400720b */ /* 0x000fda0003fa4000 */
[----:B------:R-:W0:Y:S02]  /*0350*/  @P5 F2I.TRUNC.NTZ R2, R20 ;  /* 0x0000001400025305 */ /* 0x000e24000020f100 */
[----:B0-----:R-:W-:-:S04]  /*0360*/  I2FP.F32.S32 R14, R2 ;  /* 0x00000002000e7245 */ /* 0x001fc80000201400 */
[----:B------:R-:W-:-:S13]  /*0370*/  FSETP.GT.AND P2, PT, R13, R14, PT ;  /* 0x0000000e0d00720b */ /* 0x000fda0003f44000 */
[----:B------:R-:W0:Y:S01]  /*0380*/  @P2 F2I.TRUNC.NTZ R2, R13 ;  /* 0x0000000d00022305 */ /* 0x000e22000020f100 */
[----:B------:R-:W-:Y:S02]  /*0390*/  SEL R0, R6, R0, P1 ;  /* 0x0000000006007207 */ /* 0x000fe40000800000 */
[----:B0-----:R-:W-:-:S04]  /*03a0*/  I2FP.F32.S32 R15, R2 ;  /* 0x00000002000f7245 */ /* 0x001fc80000201400 */
[----:B------:R-:W-:-:S13]  /*03b0*/  FSETP.GT.AND P1, PT, R10, R15, PT ;  /* 0x0000000f0a00720b */ /* 0x000fda0003f24000 */
[----:B------:R-:W0:Y:S01]  /*03c0*/  @P1 F2I.TRUNC.NTZ R2, R10 ;  /* 0x0000000a00021305 */ /* 0x000e22000020f100 */
[----:B------:R-:W-:Y:S01]  /*03d0*/  @P0 VIADD R0, R6, 0x1 ;  /* 0x0000000106000836 */ /* 0x000fe20000000000 */
        /* <DEDUP_REMOVED lines=9> */
[----:B--2---:R-:W-:-:S13]  /*0470*/  FSETP.GT.AND P3, PT, R9, R14, PT ;  /* 0x0000000e0900720b */ /* 0x004fda0003f64000 */
[----:B------:R-:W0:Y:S01]  /*0480*/  @P3 F2I.TRUNC.NTZ R2, R9 ;  /* 0x0000000900023305 */ /* 0x000e22000020f100 */
[----:B------:R-:W-:Y:S01]  /*0490*/  @P6 VIADD R0, R6, 0x4 ;  /* 0x0000000406006836 */ /* 0x000fe20000000000 */
[----:B0-----:R-:W-:-:S04]  /*04a0*/  I2FP.F32.S32 R10, R2 ;  /* 0x00000002000a7245 */ /* 0x001fc80000201400 */
[----:B------:R-:W-:-:S13]  /*04b0*/  FSETP.GT.AND P6, PT, R11, R10, PT ;  /* 0x0000000a0b00720b */ /* 0x000fda0003fc4000 */
[----:B------:R-:W0:Y:S01]  /*04c0*/  @P6 F2I.TRUNC.NTZ R2, R11 ;  /* 0x0000000b00026305 */ /* 0x000e22000020f100 */
[----:B------:R-:W-:Y:S01]  /*04d0*/  @P5 VIADD R0, R6, 0x5 ;  /* 0x0000000506005836 */ /* 0x000fe20000000000 */
[----:B0-----:R-:W-:-:S04]  /*04e0*/  I2FP.F32.S32 R13, R2 ;  /* 0x00000002000d7245 */ /* 0x001fc80000201400 */
[----:B---3--:R-:W-:-:S13]  /*04f0*/  FSETP.GT.AND P5, PT, R12, R13, PT ;  /* 0x0000000d0c00720b */ /* 0x008fda0003fa4000 */
[----:B------:R-:W0:Y:S01]  /*0500*/  @P5 F2I.TRUNC.NTZ R2, R12 ;  /* 0x0000000c00025305 */ /* 0x000e22000020f100 */
[----:B------:R-:W-:Y:S01]  /*0510*/  @P2 VIADD R0, R6, 0x6 ;  /* 0x0000000606002836 */ /* 0x000fe20000000000 */
[----:B0-----:R-:W-:-:S04]  /*0520*/  I2FP.F32.S32 R8, R2 ;  /* 0x0000000200087245 */ /* 0x001fc80000201400 */
[----:B-----5:R-:W-:-:S13]  /*0530*/  FSETP.GT.AND P2, PT, R17, R8, PT ;  /* 0x000000081100720b */ /* 0x020fda0003f44000 */
[----:B------:R-:W0:Y:S01]  /*0540*/  @P2 F2I.TRUNC.NTZ R2, R17 ;  /* 0x0000001100022305 */ /* 0x000e22000020f100 */
[----:B------:R-:W-:Y:S01]  /*0550*/  @P1 VIADD R0, R6, 0x7 ;  /* 0x0000000706001836 */ /* 0x000fe20000000000 */
[----:B0-----:R-:W-:-:S04]  /*0560*/  I2FP.F32.S32 R8, R2 ;  /* 0x0000000200087245 */ /* 0x001fc80000201400 */
[----:B------:R-:W-:-:S13]  /*0570*/  FSETP.GT.AND P1, PT, R21, R8, PT ;  /* 0x000000081500720b */ /* 0x000fda0003f24000 */
[----:B------:R-:W0:Y:S01]  /*0580*/  @P1 F2I.TRUNC.NTZ R2, R21 ;  /* 0x0000001500021305 */ /* 0x000e22000020f100 */
[C---:B------:R-:W-:Y:S02]  /*0590*/  @P0 VIADD R0, R6.reuse, 0x8 ;  /* 0x0000000806000836 */ /* 0x040fe40000000000 */
[----:B------:R-:W-:Y:S01]  /*05a0*/  @P4 VIADD R0, R6, 0x9 ;  /* 0x0000000906004836 */ /* 0x000fe20000000000 */
[----:B0-----:R-:W-:-:S04]  /*05b0*/  I2FP.F32.S32 R7, R2 ;  /* 0x0000000200077245 */ /* 0x001fc80000201400 */
[----:B----4-:R-:W-:Y:S01]  /*05c0*/  FSETP.GT.AND P0, PT, R16, R7, PT ;  /* 0x000000071000720b */ /* 0x010fe20003f04000 */
[C---:B------:R-:W-:Y:S02]  /*05d0*/  @P3 VIADD R0, R6.reuse, 0xa ;  /* 0x0000000a06003836 */ /* 0x040fe40000000000 */
[C---:B------:R-:W-:Y:S02]  /*05e0*/  @P6 VIADD R0, R6.reuse, 0xb ;  /* 0x0000000b06006836 */ /* 0x040fe40000000000 */
[C---:B------:R-:W-:Y:S02]  /*05f0*/  @P5 VIADD R0, R6.reuse, 0xc ;  /* 0x0000000c06005836 */ /* 0x040fe40000000000 */
[C---:B------:R-:W-:Y:S02]  /*0600*/  @P2 VIADD R0, R6.reuse, 0xd ;  /* 0x0000000d06002836 */ /* 0x040fe40000000000 */
[----:B------:R-:W-:-:S04]  /*0610*/  @P1 VIADD R0, R6, 0xe ;  /* 0x0000000e06001836 */ /* 0x000fc80000000000 */
[C---:B------:R-:W-:Y:S02]  /*0620*/  @P0 VIADD R0, R6.reuse, 0xf ;  /* 0x0000000f06000836 */ /* 0x040fe40000000000 */
[----:B------:R-:W-:Y:S01]  /*0630*/  VIADD R6, R6, 0x10 ;  /* 0x0000001006067836 */ /* 0x000fe20000000000 */
[----:B------:R0:W1:Y:S04]  /*0640*/  @P0 F2I.TRUNC.NTZ R2, R16 ;  /* 0x0000001000020305 */ /* 0x000068000020f100 */
[----:B------:R-:W-:Y:S02]  /*0650*/  ISETP.NE.AND P0, PT, R6, R3, PT ;  /* 0x000000030600720c */ /* 0x000fe40003f05270 */
[----:B------:R-:W-:-:S05]  /*0660*/  IADD3 R4, P1, PT, R4, 0x40, RZ ;  /* 0x0000004004047810 */ /* 0x000fca0007f3e0ff */
[----:B------:R-:W-:-:S06]  /*0670*/  IMAD.X R5, RZ, RZ, R5, P1 ;  /* 0x000000ffff057224 */ /* 0x000fcc00008e0605 */
[----:B01----:R-:W-:Y:S05]  /*0680*/  @P0 BRA `(.L_x_3) ;  /* 0xfffffff800ac0947 */ /* 0x003fea000383ffff */
.L_x_2:
[----:B------:R-:W-:Y:S05]  /*0690*/  BRA.U !UP0, `(.L_x_1) ;  /* 0x0000000508707547 */ /* 0x000fea000b800000 */
[----:B------:R-:W-:Y:S02]  /*06a0*/  UISETP.GE.U32.AND UP0, UPT, UR7, 0x8, UPT ;  /* 0x000000080700788c */ /* 0x000fe4000bf06070 */
[----:B------:R-:W-:-:S04]  /*06b0*/  ULOP3.LUT UR5, UR6, 0x7, URZ, 0xc0, !UPT ;  /* 0x0000000706057892 */ /* 0x000fc8000f8ec0ff */
[----:B------:R-:W-:-:S03]  /*06c0*/  UISETP.NE.AND UP1, UPT, UR5, URZ, UPT ;  /* 0x000000ff0500728c */ /* 0x000fc6000bf25270 */
[----:B------:R-:W-:Y:S08]  /*06d0*/  BRA.U !UP0, `(.L_x_4) ;  /* 0x0000000108ac7547 */ /* 0x000ff0000b800000 */
[----:B------:R-:W0:Y:S02]  /*06e0*/  LDC.64 R4, c[0x0][0x380] ;  /* 0x0000e000ff047b82 */ /* 0x000e240000000a00 */
[----:B0-----:R-:W-:-:S05]  /*06f0*/  IMAD.WIDE.U32 R4, R3, 0x4, R4 ;  /* 0x0000000403047825 */ /* 0x001fca00078e0004 */
[----:B------:R-:W2:Y:S04]  /*0700*/  LDG.E R6, desc[UR10][R4.64] ;  /* 0x0000000a04067981 */ /* 0x000ea8000c1e1900 */
[----:B------:R-:W3:Y:S04]  /*0710*/  LDG.E R8, desc[UR10][R4.64+0x4] ;  /* 0x0000040a04087981 */ /* 0x000ee8000c1e1900 */
[----:B------:R-:W4:Y:S04]  /*0720*/  LDG.E R9, desc[UR10][R4.64+0x8] ;  /* 0x0000080a04097981 */ /* 0x000f28000c1e1900 */
[----:B------:R-:W5:Y:S04]  /*0730*/  LDG.E R11, desc[UR10][R4.64+0xc] ;  /* 0x00000c0a040b7981 */ /* 0x000f68000c1e1900 */
[----:B------:R-:W5:Y:S04]  /*0740*/  LDG.E R12, desc[UR10][R4.64+0x10] ;  /* 0x0000100a040c7981 */ /* 0x000f68000c1e1900 */
[----:B------:R-:W5:Y:S04]  /*0750*/  LDG.E R13, desc[UR10][R4.64+0x14] ;  /* 0x0000140a040d7981 */ /* 0x000f68000c1e1900 */
[----:B------:R-:W5:Y:S04]  /*0760*/  LDG.E R14, desc[UR10][R4.64+0x18] ;  /* 0x0000180a040e7981 */ /* 0x000f68000c1e1900 */
[----:B------:R0:W5:Y:S01]  /*0770*/  LDG.E R15, desc[UR10][R4.64+0x1c] ;  /* 0x00001c0a040f7981 */ /* 0x000162000c1e1900 */
[----:B------:R-:W-:-:S04]  /*0780*/  I2FP.F32.S32 R7, R2 ;  /* 0x0000000200077245 */ /* 0x000fc80000201400 */
[----:B--2---:R-:W-:-:S04]  /*0790*/  FSETP.GT.AND P3, PT, R6, R7, PT ;  /* 0x000000070600720b */ /* 0x004fc80003f64000 */
[----:B------:R-:W-:-:S09]  /*07a0*/  SEL R0, R3, R0, P3 ;  /* 0x0000000003007207 */ /* 0x000fd20001800000 */
[----:B------:R-:W1:Y:S02]  /*07b0*/  @P3 F2I.TRUNC.NTZ R2, R6 ;  /* 0x0000000600023305 */ /* 0x000e64000020f100 */
[----:B-1----:R-:W-:-:S04]  /*07c0*/  I2FP.F32.S32 R7, R2 ;  /* 0x0000000200077245 */ /* 0x002fc80000201400 */
[----:B---3--:R-:W-:-:S13]  /*07d0*/  FSETP.GT.AND P4, PT, R8, R7, PT ;  /* 0x000000070800720b */ /* 0x008fda0003f84000 */
[----:B------:R-:W1:Y:S01]  /*07e0*/  @P4 F2I.TRUNC.NTZ R2, R8 ;  /* 0x0000000800024305 */ /* 0x000e62000020f100 */
[----:B------:R-:W-:Y:S01]  /*07f0*/  @P4 VIADD R0, R3, 0x1 ;  /* 0x0000000103004836 */ /* 0x000fe20000000000 */
[----:B-1----:R-:W-:-:S04]  /*0800*/  I2FP.F32.S32 R10, R2 ;  /* 0x00000002000a7245 */ /* 0x002fc80000201400 */
[----:B----4-:R-:W-:-:S13]  /*0810*/  FSETP.GT.AND P5, PT, R9, R10, PT ;  /* 0x0000000a0900720b */ /* 0x010fda0003fa4000 */
[----:B------:R-:W1:Y:S01]  /*0820*/  @P5 F2I.TRUNC.NTZ R2, R9 ;  /* 0x0000000900025305 */ /* 0x000e62000020f100 */
[----:B------:R-:W-:Y:S01]  /*0830*/  @P5 VIADD R0, R3, 0x2 ;  /* 0x0000000203005836 */ /* 0x000fe20000000000 */
[----:B-1----:R-:W-:-:S04]  /*0840*/  I2FP.F32.S32 R10, R2 ;  /* 0x00000002000a7245 */ /* 0x002fc80000201400 */
[----:B-----5:R-:W-:-:S13]  /*0850*/  FSETP.GT.AND P6, PT, R11, R10, PT ;  /* 0x0000000a0b00720b */ /* 0x020fda0003fc4000 */
        /* <DEDUP_REMOVED lines=16> */
[----:B------:R0:W1:Y:S01]  /*0960*/  @P3 F2I.TRUNC.NTZ R2, R15 ;  /* 0x0000000f00023305 */ /* 0x000062000020f100 */
[C---:B------:R-:W-:Y:S02]  /*0970*/  @P3 VIADD R0, R3.reuse, 0x7 ;  /* 0x0000000703003836 */ /* 0x040fe40000000000 */
[----:B------:R-:W-:-:S07]  /*0980*/  VIADD R3, R3, 0x8 ;  /* 0x0000000803037836 */ /* 0x000fce0000000000 */
.L_x_4:
[----:B------:R-:W-:Y:S05]  /*0990*/  BRA.U !UP1, `(.L_x_1) ;  /* 0x0000000109b07547 */ /* 0x000fea000b800000 */
[----:B------:R-:W-:Y:S02]  /*09a0*/  UISETP.GE.U32.AND UP0, UPT, UR5, 0x4, UPT ;  /* 0x000000040500788c */ /* 0x000fe4000bf06070 */
[----:B------:R-:W-:-:S04]  /*09b0*/  ULOP3.LUT UR4, UR6, 0x3, URZ, 0xc0, !UPT ;  /* 0x0000000306047892 */ /* 0x000fc8000f8ec0ff */
[----:B------:R-:W-:-:S03]  /*09c0*/  UISETP.NE.AND UP1, UPT, UR4, URZ, UPT ;  /* 0x000000ff0400728c */ /* 0x000fc6000bf25270 */
[----:B------:R-:W-:Y:S08]  /*09d0*/  BRA.U !UP0, `(.L_x_5) ;  /* 0x00000001085c7547 */ /* 0x000ff0000b800000 */
[----:B------:R-:W2:Y:S02]  /*09e0*/  LDC.64 R4, c[0x0][0x380] ;  /* 0x0000e000ff047b82 */ /* 0x000ea40000000a00 */
[----:B--2---:R-:W-:-:S05]  /*09f0*/  IMAD.WIDE.U32 R4, R3, 0x4, R4 ;  /* 0x0000000403047825 */ /* 0x004fca00078e0004 */
[----:B------:R-:W2:Y:S04]  /*0a00*/  LDG.E R6, desc[UR10][R4.64] ;  /* 0x0000000a04067981 */ /* 0x000ea8000c1e1900 */
[----:B------:R-:W3:Y:S04]  /*0a10*/  LDG.E R8, desc[UR10][R4.64+0x4] ;  /* 0x0000040a04087981 */ /* 0x000ee8000c1e1900 */
[----:B------:R-:W4:Y:S04]  /*0a20*/  LDG.E R9, desc[UR10][R4.64+0x8] ;  /* 0x0000080a04097981 */ /* 0x000f28000c1e1900 */
[----:B------:R-:W5:Y:S01]  /*0a30*/  LDG.E R11, desc[UR10][R4.64+0xc] ;  /* 0x00000c0a040b7981 */ /* 0x000f62000c1e1900 */
[----:B-1----:R-:W-:-:S04]  /*0a40*/  I2FP.F32.S32 R7, R2 ;  /* 0x0000000200077245 */ /* 0x002fc80000201400 */
        /* <DEDUP_REMOVED lines=13> */
[----:B------:R2:W3:Y:S01]  /*0b20*/  @P3 F2I.TRUNC.NTZ R2, R11 ;  /* 0x0000000b00023305 */ /* 0x0004e2000020f100 */
[C---:B------:R-:W-:Y:S02]  /*0b30*/  @P3 VIADD R0, R3.reuse, 0x3 ;  /* 0x0000000303003836 */ /* 0x040fe40000000000 */
[----:B------:R-:W-:-:S07]  /*0b40*/  VIADD R3, R3, 0x4 ;  /* 0x0000000403037836 */ /* 0x000fce0000000000 */
.L_x_5:
[----:B------:R-:W-:Y:S05]  /*0b50*/  BRA.U !UP1, `(.L_x_1) ;  /* 0x0000000109407547 */ /* 0x000fea000b800000 */
[----:B------:R-:W4:Y:S01]  /*0b60*/  LDC.64 R4, c[0x0][0x380] ;  /* 0x0000e000ff047b82 */ /* 0x000f220000000a00 */
[----:B------:R-:W-:Y:S01]  /*0b70*/  UIADD3 UR4, UPT, UPT, -UR4, URZ, URZ ;  /* 0x000000ff04047290 */ /* 0x000fe2000fffe1ff */
[----:B----4-:R-:W-:-:S04]  /*0b80*/  IMAD.WIDE.U32 R4, R3, 0x4, R4 ;  /* 0x0000000403047825 */ /* 0x010fc800078e0004 */
[----:B------:R-:W-:-:S07]  /*0b90*/  IMAD.MOV.U32 R6, RZ, RZ, R4 ;  /* 0x000000ffff067224 */ /* 0x000fce00078e0004 */
.L_x_6:
[----:B----4-:R-:W-:-:S06]  /*0ba0*/  IMAD.MOV.U32 R4, RZ, RZ, R6 ;  /* 0x000000ffff047224 */ /* 0x010fcc00078e0006 */
[----:B------:R4:W5:Y:S01]  /*0bb0*/  LDG.E R4, desc[UR10][R4.64] ;  /* 0x0000000a04047981 */ /* 0x000962000c1e1900 */
[----:B-1-3--:R-:W-:Y:S01]  /*0bc0*/  I2FP.F32.S32 R7, R2 ;  /* 0x0000000200077245 */ /* 0x00afe20000201400 */
[----:B------:R-:W-:Y:S01]  /*0bd0*/  UIADD3 UR4, UPT, UPT, UR4, 0x1, URZ ;  /* 0x0000000104047890 */ /* 0x000fe2000fffe0ff */
[----:B------:R-:W-:-:S03]  /*0be0*/  IADD3 R6, P1, PT, R6, 0x4, RZ ;  /* 0x0000000406067810 */ /* 0x000fc60007f3e0ff */
[----:B------:R-:W-:Y:S02]  /*0bf0*/  UISETP.NE.AND UP0, UPT, UR4, URZ, UPT ;  /* 0x000000ff0400728c */ /* 0x000fe4000bf05270 */
[----:B----4-:R-:W-:Y:S01]  /*0c00*/  IMAD.X R5, RZ, RZ, R5, P1 ;  /* 0x000000ffff057224 */ /* 0x010fe200008e0605 */
[----:B-----5:R-:W-:-:S04]  /*0c10*/  FSETP.GT.AND P0, PT, R4, R7, PT ;  /* 0x000000070400720b */ /* 0x020fc80003f04000 */
[C---:B------:R-:W-:Y:S01]  /*0c20*/  SEL R0, R3.reuse, R0, P0 ;  /* 0x0000000003007207 */ /* 0x040fe20000000000 */
[----:B------:R-:W-:-:S08]  /*0c30*/  VIADD R3, R3, 0x1 ;  /* 0x0000000103037836 */ /* 0x000fd00000000000 */
[----:B------:R4:W1:Y:S01]  /*0c40*/  @P0 F2I.TRUNC.NTZ R2, R4 ;  /* 0x0000000400020305 */ /* 0x000862000020f100 */
[----:B------:R-:W-:Y:S05]  /*0c50*/  BRA.U UP0, `(.L_x_6) ;  /* 0xfffffffd00d07547 */ /* 0x000fea000b83ffff */
.L_x_1:
[----:B-1-3--:R-:W1:Y:S02]  /*0c60*/  LDC.64 R2, c[0x0][0x390] ;  /* 0x0000e400ff027b82 */ /* 0x00ae640000000a00 */
[----:B-1----:R-:W-:Y:S01]  /*0c70*/  STG.E desc[UR10][R2.64], R0 ;  /* 0x0000000002007986 */ /* 0x002fe2000c10190a */
[----:B------:R-:W-:Y:S05]  /*0c80*/  EXIT ;  /* 0x000000000000794d */ /* 0x000fea0003800000 */
.L_x_7:
        /* <DEDUP_REMOVED lines=15> */
.L_x_9:


//--------------------- .nv.shared.reserved.0     --------------------------
	.section	.nv.shared.reserved.0,"aw",@nobits
	.weak		__nv_reservedSMEM_offset_0_alias
	.size		__nv_reservedSMEM_offset_0_alias, 0, 64
	.other		__nv_reservedSMEM_offset_0_alias,@"STO_CUDA_RESERVED_SHARED STV_DEFAULT"
__nv_reservedSMEM_offset_0_alias:
	.zero		0
	.zero		64


//--------------------- .nv.global                --------------------------
	.section	.nv.global,"aw",@nobits
	.align	4
.nv.global:
	.type		blk_num,@object
	.size		blk_num,(blk_vals - blk_num)
blk_num:
	.zero		4
	.type		blk_vals,@object
	.size		blk_vals,(blk_idxs - blk_vals)
blk_vals:
	.zero		3908
	.type		blk_idxs,@object
	.size		blk_idxs,(_ZN34_INTERNAL_55802390_4_k_cu_d74234b76thrust24THRUST_300001_SM_1000_NS12placeholders2_7E - blk_idxs)
blk_idxs:
	.zero		3908
	.type		_ZN34_INTERNAL_55802390_4_k_cu_d74234b76thrust24THRUST_300001_SM_1000_NS12placeholders2_7E,@object
	.size		_ZN34_INTERNAL_55802390_4_k_cu_d74234b76thrust24THRUST_300001_SM_1000_NS12placeholders2_7E,(_ZN34_INTERNAL_55802390_4_k_cu_d74234b74cuda3std3__45__cpo5crendE - _ZN34_INTERNAL_55802390_4_k_cu_d74234b76thrust24THRUST_300001_SM_1000_NS12placeholders2_7E)
_ZN34_INTERNAL_55802390_4_k_cu_d74234b76thrust24THRUST_300001_SM_1000_NS12placeholders2_7E:
	.zero		1
	.type		_ZN34_INTERNAL_55802390_4_k_cu_d74234b74cuda3std3__45__cpo5crendE,@object
	.size		_ZN34_INTERNAL_55802390_4_k_cu_d74234b74cuda3std3__45__cpo5crendE,(_ZN34_INTERNAL_55802390_4_k_cu_d74234b74cuda3std6ranges3__45__cpo4prevE - _ZN34_INTERNAL_55802390_4_k_cu_d74234b74cuda3std3__45__cpo5crendE)
_ZN34_INTERNAL_55802390_4_k_cu_d74234b74cuda3std3__45__cpo5crendE:
	.zero		1
	.type		_ZN34_INTERNAL_55802390_4_k_cu_d74234b74cuda3std6ranges3__45__cpo4prevE,@object
	.size		_ZN34_INTERNAL_55802390_4_k_cu_d74234b74cuda3std6ranges3__45__cpo4prevE,(_ZN34_INTERNAL_55802390_4_k_cu_d74234b76thrust24THRUST_300001_SM_1000_NS6system6detail10sequential3seqE - _ZN34_INTERNAL_55802390_4_k_cu_d74234b74cuda3std6ranges3__45__cpo4prevE)
_ZN34_INTERNAL_55802390_4_k_cu_d74234b74cuda3std6ranges3__45__cpo4prevE:
	.zero		1
	.type		_ZN34_INTERNAL_55802390_4_k_cu_d74234b76thrust24THRUST_300001_SM_1000_NS6system6detail10sequential3seqE,@object
	.size		_ZN34_INTERNAL_55802390_4_k_cu_d74234b76thrust24THRUST_300001_SM_1000_NS6system6detail10sequential3seqE,(_ZN34_INTERNAL_55802390_4_k_cu_d74234b74cuda3std6ranges3__45__cpo9iter_moveE - _ZN34_INTERNAL_55802390_4_k_cu_d74234b76thrust24THRUST_300001_SM_1000_NS6system6detail10sequential3seqE)
_ZN34_INTERNAL_55802390_4_k_cu_d74234b76thrust24THRUST_300001_SM_1000_NS6system6detail10sequential3seqE:
	.zero		1
	.type		_ZN34_INTERNAL_55802390_4_k_cu_d74234b74cuda3std6ranges3__45__cpo9iter_moveE,@object
	.size		_ZN34_INTERNAL_55802390_4_k_cu_d74234b74cuda3std6ranges3__45__cpo9iter_moveE,(_ZN34_INTERNAL_55802390_4_k_cu_d74234b76thrust24THRUST_300001_SM_1000_NS3seqE - _ZN34_INTERNAL_55802390_4_k_cu_d74234b74cuda3std6ranges3__45__cpo9iter_moveE)
_ZN34_INTERNAL_55802390_4_k_cu_d74234b74cuda3std6ranges3__45__cpo9iter_moveE:
	.zero		1
	.type		_ZN34_INTERNAL_55802390_4_k_cu_d74234b76thrust24THRUST_300001_SM_1000_NS3seqE,@object
	.size		_ZN34_INTERNAL_55802390_4_k_cu_d74234b76thrust24THRUST_300001_SM_1000_NS3seqE,(_ZN34_INTERNAL_55802390_4_k_cu_d74234b74cuda3std3__420unreachable_sentinelE - _ZN34_INTERNAL_55802390_4_k_cu_d74234b76thrust24THRUST_300001_SM_1000_NS3seqE)
_ZN34_INTERNAL_55802390_4_k_cu_d74234b76thrust24THRUST_300001_SM_1000_NS3seqE:
	.zero		1
	.type		_ZN34_INTERNAL_55802390_4_k_cu_d74234b74cuda3std3__420unreachable_sentinelE,@object
	.size		_ZN34_INTERNAL_55802390_4_k_cu_d74234b74cuda3std3__420unreachable_sentinelE,(_ZN34_INTERNAL_55802390_4_k_cu_d74234b74cuda3std6ranges3__45__cpo5ssizeE - _ZN34_INTERNAL_55802390_4_k_cu_d74234b74cuda3std3__420unreachable_sentinelE)
_ZN34_INTERNAL_55802390_4_k_cu_d74234b74cuda3std3__420unreachable_sentinelE:
	.zero		1
	.type		_ZN34_INTERNAL_55802390_4_k_cu_d74234b74cuda3std6ranges3__45__cpo5ssizeE,@object
	.size		_ZN34_INTERNAL_55802390_4_k_cu_d74234b74cuda3std6ranges3__45__cpo5ssizeE,(_ZN34_INTERNAL_55802390_4_k_cu_d74234b76thrust24THRUST_300001_SM_1000_NS12placeholders2_3E - _ZN34_INTERNAL_55802390_4_k_cu_d74234b74cuda3std6ranges3__45__cpo5ssizeE)
_ZN34_INTERNAL_55802390_4_k_cu_d74234b74cuda3std6ranges3__45__cpo5ssizeE:
	.zero		1
	.type		_ZN34_INTERNAL_55802390_4_k_cu_d74234b76thrust24THRUST_300001_SM_1000_NS12placeholders2_3E,@object
	.size		_ZN34_INTERNAL_55802390_4_k_cu_d74234b76thrust24THRUST_300001_SM_1000_NS12placeholders2_3E,(_ZN34_INTERNAL_55802390_4_k_cu_d74234b74cuda3std3__45__cpo4cendE - _ZN34_INTERNAL_55802390_4_k_cu_d74234b76thrust24THRUST_300001_SM_1000_NS12placeholders2_3E)
_ZN34_INTERNAL_55802390_4_k_cu_d74234b76thrust24THRUST_300001_SM_1000_NS12placeholders2_3E:
	.zero		1
	.type		_ZN34_INTERNAL_55802390_4_k_cu_d74234b74cuda3std3__45__cpo4cendE,@object
	.size		_ZN34_INTERNAL_55802390_4_k_cu_d74234b74cuda3std3__45__cpo4cendE,(_ZN34_INTERNAL_55802390_4_k_cu_d74234b74cuda3std6ranges3__45__cpo4cendE - _ZN34_INTERNAL_55802390_4_k_cu_d74234b74cuda3std3__45__cpo4cendE)
_ZN34_INTERNAL_55802390_4_k_cu_d74234b74cuda3std3__45__cpo4cendE:
	.zero		1
	.type		_ZN34_INTERNAL_55802390_4_k_cu_d74234b74cuda3std6ranges3__45__cpo4cendE,@object
	.size		_ZN34_INTERNAL_55802390_4_k_cu_d74234b74cuda3std6ranges3__45__cpo4cendE,(_ZN34_INTERNAL_55802390_4_k_cu_d74234b76thrust24THRUST_300001_SM_1000_NS12placeholders2_5E - _ZN34_INTERNAL_55802390_4_k_cu_d74234b74cuda3std6ranges3__45__cpo4cendE)
_ZN34_INTERNAL_55802390_4_k_cu_d74234b74cuda3std6ranges3__45__cpo4cendE:
	.zero		1
	.type		_ZN34_INTERNAL_55802390_4_k_cu_d74234b76thrust24THRUST_300001_SM_1000_NS12placeholders2_5E,@object
	.size		_ZN34_INTERNAL_55802390_4_k_cu_d74234b76thrust24THRUST_300001_SM_1000_NS12placeholders2_5E,(_ZN34_INTERNAL_55802390_4_k_cu_d74234b74cuda3std3__45__cpo4rendE - _ZN34_INTERNAL_55802390_4_k_cu_d74234b76thrust24THRUST_300001_SM_1000_NS12placeholders2_5E)
_ZN34_INTERNAL_55802390_4_k_cu_d74234b76thrust24THRUST_300001_SM_1000_NS12placeholders2_5E:
	.zero		1
	.type		_ZN34_INTERNAL_55802390_4_k_cu_d74234b74cuda3std3__45__cpo4rendE,@object
	.size		_ZN34_INTERNAL_55802390_4_k_cu_d74234b74cuda3std3__45__cpo4rendE,(_ZN34_INTERNAL_55802390_4_k_cu_d74234b74cuda3std6ranges3__45__cpo9iter_swapE - _ZN34_INTERNAL_55802390_4_k_cu_d74234b74cuda3std3__45__cpo4rendE)
_ZN34_INTERNAL_55802390_4_k_cu_d74234b74cuda3std3__45__cpo4rendE:
	.zero		1
	.type		_ZN34_INTERNAL_55802390_4_k_cu_d74234b74cuda3std6ranges3__45__cpo9iter_swapE,@object
	.size		_ZN34_INTERNAL_55802390_4_k_cu_d74234b74cuda3std6ranges3__45__cpo9iter_swapE,(_ZN34_INTERNAL_55802390_4_k_cu_d74234b76thrust24THRUST_300001_SM_1000_NS8cuda_cub3parE - _ZN34_INTERNAL_55802390_4_k_cu_d74234b74cuda3std6ranges3__45__cpo9iter_swapE)
_ZN34_INTERNAL_55802390_4_k_cu_d74234b74cuda3std6ranges3__45__cpo9iter_swapE:
	.zero		1
	.type		_ZN34_INTERNAL_55802390_4_k_cu_d74234b76thrust24THRUST_300001_SM_1000_NS8cuda_cub3parE,@object
	.size		_ZN34_INTERNAL_55802390_4_k_cu_d74234b76thrust24THRUST_300001_SM_1000_NS8cuda_cub3parE,(_ZN34_INTERNAL_55802390_4_k_cu_d74234b74cuda3std3__48unexpectE - _ZN34_INTERNAL_55802390_4_k_cu_d74234b76thrust24THRUST_300001_SM_1000_NS8cuda_cub3parE)
_ZN34_INTERNAL_55802390_4_k_cu_d74234b76thrust24THRUST_300001_SM_1000_NS8cuda_cub3parE:
	.zero		1
	.type		_ZN34_INTERNAL_55802390_4_k_cu_d74234b74cuda3std3__48unexpectE,@object
	.size		_ZN34_INTERNAL_55802390_4_k_cu_d74234b74cuda3std3__48unexpectE,(_ZN34_INTERNAL_55802390_4_k_cu_d74234b76thrust24THRUST_300001_SM_1000_NS12placeholders2_9E - _ZN34_INTERNAL_55802390_4_k_cu_d74234b74cuda3std3__48unexpectE)
_ZN34_INTERNAL_55802390_4_k_cu_d74234b74cuda3std3__48unexpectE:
	.zero		1
	.type		_ZN34_INTERNAL_55802390_4_k_cu_d74234b76thrust24THRUST_300001_SM_1000_NS12placeholders2_9E,@object
	.size		_ZN34_INTERNAL_55802390_4_k_cu_d74234b76thrust24THRUST_300001_SM_1000_NS12placeholders2_9E,(_ZN34_INTERNAL_55802390_4_k_cu_d74234b74cuda3std3__419piecewise_constructE - _ZN34_INTERNAL_55802390_4_k_cu_d74234b76thrust24THRUST_300001_SM_1000_NS12placeholders2_9E)
_ZN34_INTERNAL_55802390_4_k_cu_d74234b76thrust24THRUST_300001_SM_1000_NS12placeholders2_9E:
	.zero		1
	.type		_ZN34_INTERNAL_55802390_4_k_cu_d74234b74cuda3std3__419piecewise_constructE,@object
	.size		_ZN34_INTERNAL_55802390_4_k_cu_d74234b74cuda3std3__419piecewise_constructE,(_ZN34_INTERNAL_55802390_4_k_cu_d74234b74cuda3std6ranges3__45__cpo5cdataE - _ZN34_INTERNAL_55802390_4_k_cu_d74234b74cuda3std3__419piecewise_constructE)
_ZN34_INTERNAL_55802390_4_k_cu_d74234b74cuda3std3__419piecewise_constructE:
	.zero		1
	.type		_ZN34_INTERNAL_55802390_4_k_cu_d74234b74cuda3std6ranges3__45__cpo5cdataE,@object
	.size		_ZN34_INTERNAL_55802390_4_k_cu_d74234b74cuda3std6ranges3__45__cpo5cdataE,(_ZN34_INTERNAL_55802390_4_k_cu_d74234b76thrust24THRUST_300001_SM_1000_NS12placeholders2_1E - _ZN34_INTERNAL_55802390_4_k_cu_d74234b74cuda3std6ranges3__45__cpo5cdataE)
_ZN34_INTERNAL_55802390_4_k_cu_d74234b74cuda3std6ranges3__45__cpo5cdataE:
	.zero		1
	.type		_ZN34_INTERNAL_55802390_4_k_cu_d74234b76thrust24THRUST_300001_SM_1000_NS12placeholders2_1E,@object
	.size		_ZN34_INTERNAL_55802390_4_k_cu_d74234b76thrust24THRUST_300001_SM_1000_NS12placeholders2_1E,(_ZN34_INTERNAL_55802390_4_k_cu_d74234b74cuda3std3__45__cpo3endE - _ZN34_INTERNAL_55802390_4_k_cu_d74234b76thrust24THRUST_300001_SM_1000_NS12placeholders2_1E)
_ZN34_INTERNAL_55802390_4_k_cu_d74234b76thrust24THRUST_300001_SM_1000_NS12placeholders2_1E:
	.zero		1
	.type		_ZN34_INTERNAL_55802390_4_k_cu_d74234b74cuda3std3__45__cpo3endE,@object
	.size		_ZN34_INTERNAL_55802390_4_k_cu_d74234b74cuda3std3__45__cpo3endE,(_ZN34_INTERNAL_55802390_4_k_cu_d74234b74cuda3std6ranges3__45__cpo3endE - _ZN34_INTERNAL_55802390_4_k_cu_d74234b74cuda3std3__45__cpo3endE)
_ZN34_INTERNAL_55802390_4_k_cu_d74234b74cuda3std3__45__cpo3endE:
	.zero		1
	.type		_ZN34_INTERNAL_55802390_4_k_cu_d74234b74cuda3std6ranges3__45__cpo3endE,@object
	.size		_ZN34_INTERNAL_55802390_4_k_cu_d74234b74cuda3std6ranges3__45__cpo3endE,(_ZN34_INTERNAL_55802390_4_k_cu_d74234b76thrust24THRUST_300001_SM_1000_NS12placeholders2_8E - _ZN34_INTERNAL_55802390_4_k_cu_d74234b74cuda3std6ranges3__45__cpo3endE)
_ZN34_INTERNAL_55802390_4_k_cu_d74234b74cuda3std6ranges3__45__cpo3endE:
	.zero		1
	.type		_ZN34_INTERNAL_55802390_4_k_cu_d74234b76thrust24THRUST_300001_SM_1000_NS12placeholders2_8E,@object
	.size		_ZN34_INTERNAL_55802390_4_k_cu_d74234b76thrust24THRUST_300001_SM_1000_NS12placeholders2_8E,(_ZN34_INTERNAL_55802390_4_k_cu_d74234b74cuda3std3__436_GLOBAL__N__55802390_4_k_cu_d74234b76ignoreE - _ZN34_INTERNAL_55802390_4_k_cu_d74234b76thrust24THRUST_300001_SM_1000_NS12placeholders2_8E)
_ZN34_INTERNAL_55802390_4_k_cu_d74234b76thrust24THRUST_300001_SM_1000_NS12placeholders2_8E:
	.zero		1
	.type		_ZN34_INTERNAL_55802390_4_k_cu_d74234b74cuda3std3__436_GLOBAL__N__55802390_4_k_cu_d74234b76ignoreE,@object
	.size		_ZN34_INTERNAL_55802390_4_k_cu_d74234b74cuda3std3__436_GLOBAL__N__55802390_4_k_cu_d74234b76ignoreE,(_ZN34_INTERNAL_55802390_4_k_cu_d74234b74cuda3std6ranges3__45__cpo4dataE - _ZN34_INTERNAL_55802390_4_k_cu_d74234b74cuda3std3__436_GLOBAL__N__55802390_4_k_cu_d74234b76ignoreE)
_ZN34_INTERNAL_55802390_4_k_cu_d74234b74cuda3std3__436_GLOBAL__N__55802390_4_k_cu_d74234b76ignoreE:
	.zero		1
	.type		_ZN34_INTERNAL_55802390_4_k_cu_d74234b74cuda3std6ranges3__45__cpo4dataE,@object
	.size		_ZN34_INTERNAL_55802390_4_k_cu_d74234b74cuda3std6ranges3__45__cpo4dataE,(_ZN34_INTERNAL_55802390_4_k_cu_d74234b76thrust24THRUST_300001_SM_1000_NS6system3cpp3parE - _ZN34_INTERNAL_55802390_4_k_cu_d74234b74cuda3std6ranges3__45__cpo4dataE)
_ZN34_INTERNAL_55802390_4_k_cu_d74234b74cuda3std6ranges3__45__cpo4dataE:
	.zero		1
	.type		_ZN34_INTERNAL_55802390_4_k_cu_d74234b76thrust24THRUST_300001_SM_1000_NS6system3cpp3parE,@object
	.size		_ZN34_INTERNAL_55802390_4_k_cu_d74234b76thrust24THRUST_300001_SM_1000_NS6system3cpp3parE,(_ZN34_INTERNAL_55802390_4_k_cu_d74234b74cuda3std3__45__cpo5beginE - _ZN34_INTERNAL_55802390_4_k_cu_d74234b76thrust24THRUST_300001_SM_1000_NS6system3cpp3parE)
_ZN34_INTERNAL_55802390_4_k_cu_d74234b76thrust24THRUST_300001_SM_1000_NS6system3cpp3parE:
	.zero		1
	.type		_ZN34_INTERNAL_55802390_4_k_cu_d74234b74cuda3std3__45__cpo5beginE,@object
	.size		_ZN34_INTERNAL_55802390_4_k_cu_d74234b74cuda3std3__45__cpo5beginE,(_ZN34_INTERNAL_55802390_4_k_cu_d74234b74cuda3std6ranges3__45__cpo5beginE - _ZN34_INTERNAL_55802390_4_k_cu_d74234b74cuda3std3__45__cpo5beginE)
_ZN34_INTERNAL_55802390_4_k_cu_d74234b74cuda3std3__45__cpo5beginE:
	.zero		1
	.type		_ZN34_INTERNAL_55802390_4_k_cu_d74234b74cuda3std6ranges3__45__cpo5beginE,@object
	.size		_ZN34_INTERNAL_55802390_4_k_cu_d74234b74cuda3std6ranges3__45__cpo5beginE,(_ZN34_INTERNAL_55802390_4_k_cu_d74234b76thrust24THRUST_300001_SM_1000_NS6deviceE - _ZN34_INTERNAL_55802390_4_k_cu_d74234b74cuda3std6ranges3__45__cpo5beginE)
_ZN34_INTERNAL_55802390_4_k_cu_d74234b74cuda3std6ranges3__45__cpo5beginE:
	.zero		1
	.type		_ZN34_INTERNAL_55802390_4_k_cu_d74234b76thrust24THRUST_300001_SM_1000_NS6deviceE,@object
	.size		_ZN34_INTERNAL_55802390_4_k_cu_d74234b76thrust24THRUST_300001_SM_1000_NS6deviceE,(_ZN34_INTERNAL_55802390_4_k_cu_d74234b74cuda3std3__47nulloptE - _ZN34_INTERNAL_55802390_4_k_cu_d74234b76thrust24THRUST_300001_SM_1000_NS6deviceE)
_ZN34_INTERNAL_55802390_4_k_cu_d74234b76thrust24THRUST_300001_SM_1000_NS6deviceE:
	.zero		1
	.type		_ZN34_INTERNAL_55802390_4_k_cu_d74234b74cuda3std3__47nulloptE,@object
	.size		_ZN34_INTERNAL_55802390_4_k_cu_d74234b74cuda3std3__47nulloptE,(_ZN34_INTERNAL_55802390_4_k_cu_d74234b74cuda3std6ranges3__45__cpo8distanceE - _ZN34_INTERNAL_55802390_4_k_cu_d74234b74cuda3std3__47nulloptE)
_ZN34_INTERNAL_55802390_4_k_cu_d74234b74cuda3std3__47nulloptE:
	.zero		1
	.type		_ZN34_INTERNAL_55802390_4_k_cu_d74234b74cuda3std6ranges3__45__cpo8distanceE,@object
	.size		_ZN34_INTERNAL_55802390_4_k_cu_d74234b74cuda3std6ranges3__45__cpo8distanceE,(_ZN34_INTERNAL_55802390_4_k_cu_d74234b76thrust24THRUST_300001_SM_1000_NS12placeholders2_4E - _ZN34_INTERNAL_55802390_4_k_cu_d74234b74cuda3std6ranges3__45__cpo8distanceE)
_ZN34_INTERNAL_55802390_4_k_cu_d74234b74cuda3std6ranges3__45__cpo8distanceE:
	.zero		1
	.type		_ZN34_INTERNAL_55802390_4_k_cu_d74234b76thrust24THRUST_300001_SM_1000_NS12placeholders2_4E,@object
	.size		_ZN34_INTERNAL_55802390_4_k_cu_d74234b76thrust24THRUST_300001_SM_1000_NS12placeholders2_4E,(_ZN34_INTERNAL_55802390_4_k_cu_d74234b74cuda3std3__45__cpo6rbeginE - _ZN34_INTERNAL_55802390_4_k_cu_d74234b76thrust24THRUST_300001_SM_1000_NS12placeholders2_4E)
_ZN34_INTERNAL_55802390_4_k_cu_d74234b76thrust24THRUST_300001_SM_1000_NS12placeholders2_4E:
	.zero		1
	.type		_ZN34_INTERNAL_55802390_4_k_cu_d74234b74cuda3std3__45__cpo6rbeginE,@object
	.size		_ZN34_INTERNAL_55802390_4_k_cu_d74234b74cuda3std3__45__cpo6rbeginE,(_ZN34_INTERNAL_55802390_4_k_cu_d74234b74cuda3std6ranges3__45__cpo7advanceE - _ZN34_INTERNAL_55802390_4_k_cu_d74234b74cuda3std3__45__cpo6rbeginE)
_ZN34_INTERNAL_55802390_4_k_cu_d74234b74cuda3std3__45__cpo6rbeginE:
	.zero		1
	.type		_ZN34_INTERNAL_55802390_4_k_cu_d74234b74cuda3std6ranges3__45__cpo7advanceE,@object
	.size		_ZN34_INTERNAL_55802390_4_k_cu_d74234b74cuda3std6ranges3__45__cpo7advanceE,(_ZN34_INTERNAL_55802390_4_k_cu_d74234b76thrust24THRUST_300001_SM_1000_NS12placeholders2_6E - _ZN34_INTERNAL_55802390_4_k_cu_d74234b74cuda3std6ranges3__45__cpo7advanceE)
_ZN34_INTERNAL_55802390_4_k_cu_d74234b74cuda3std6ranges3__45__cpo7advanceE:
	.zero		1
	.type		_ZN34_INTERNAL_55802390_4_k_cu_d74234b76thrust24THRUST_300001_SM_1000_NS12placeholders2_6E,@object
	.size		_ZN34_INTERNAL_55802390_4_k_cu_d74234b76thrust24THRUST_300001_SM_1000_NS12placeholders2_6E,(_ZN34_INTERNAL_55802390_4_k_cu_d74234b74cuda3std3__45__cpo7crbeginE - _ZN34_INTERNAL_55802390_4_k_cu_d74234b76thrust24THRUST_300001_SM_1000_NS12placeholders2_6E)
_ZN34_INTERNAL_55802390_4_k_cu_d74234b76thrust24THRUST_300001_SM_1000_NS12placeholders2_6E:
	.zero		1
	.type		_ZN34_INTERNAL_55802390_4_k_cu_d74234b74cuda3std3__45__cpo7crbeginE,@object
	.size		_ZN34_INTERNAL_55802390_4_k_cu_d74234b74cuda3std3__45__cpo7crbeginE,(_ZN34_INTERNAL_55802390_4_k_cu_d74234b74cuda3std6ranges3__45__cpo4nextE - _ZN34_INTERNAL_55802390_4_k_cu_d74234b74cuda3std3__45__cpo7crbeginE)
_ZN34_INTERNAL_55802390_4_k_cu_d74234b74cuda3std3__45__cpo7crbeginE:
	.zero		1
	.type		_ZN34_INTERNAL_55802390_4_k_cu_d74234b74cuda3std6ranges3__45__cpo4nextE,@object
	.size		_ZN34_INTERNAL_55802390_4_k_cu_d74234b74cuda3std6ranges3__45__cpo4nextE,(_ZN34_INTERNAL_55802390_4_k_cu_d74234b76thrust24THRUST_300001_SM_1000_NS8cuda_cub10par_nosyncE - _ZN34_INTERNAL_55802390_4_k_cu_d74234b74cuda3std6ranges3__45__cpo4nextE)
_ZN34_INTERNAL_55802390_4_k_cu_d74234b74cuda3std6ranges3__45__cpo4nextE:
	.zero		1
	.type		_ZN34_INTERNAL_55802390_4_k_cu_d74234b76thrust24THRUST_300001_SM_1000_NS8cuda_cub10par_nosyncE,@object
	.size		_ZN34_INTERNAL_55802390_4_k_cu_d74234b76thrust24THRUST_300001_SM_1000_NS8cuda_cub10par_nosyncE,(_ZN34_INTERNAL_55802390_4_k_cu_d74234b74cuda3std6ranges3__45__cpo4swapE - _ZN34_INTERNAL_55802390_4_k_cu_d74234b76thrust24THRUST_300001_SM_1000_NS8cuda_cub10par_nosyncE)
_ZN34_INTERNAL_55802390_4_k_cu_d74234b76thrust24THRUST_300001_SM_1000_NS8cuda_cub10par_nosyncE:
	.zero		1
	.type		_ZN34_INTERNAL_55802390_4_k_cu_d74234b74cuda3std6ranges3__45__cpo4swapE,@object
	.size		_ZN34_INTERNAL_55802390_4_k_cu_d74234b74cuda3std6ranges3__45__cpo4swapE,(_ZN34_INTERNAL_55802390_4_k_cu_d74234b76thrust24THRUST_300001_SM_1000_NS12placeholders3_10E - _ZN34_INTERNAL_55802390_4_k_cu_d74234b74cuda3std6ranges3__45__cpo4swapE)
_ZN34_INTERNAL_55802390_4_k_cu_d74234b74cuda3std6ranges3__45__cpo4swapE:
	.zero		1
	.type		_ZN34_INTERNAL_55802390_4_k_cu_d74234b76thrust24THRUST_300001_SM_1000_NS12placeholders3_10E,@object
	.size		_ZN34_INTERNAL_55802390_4_k_cu_d74234b76thrust24THRUST_300001_SM_1000_NS12placeholders3_10E,(_ZN34_INTERNAL_55802390_4_k_cu_d74234b74cuda3std3__48in_placeE - _ZN34_INTERNAL_55802390_4_k_cu_d74234b76thrust24THRUST_300001_SM_1000_NS12placeholders3_10E)
_ZN34_INTERNAL_55802390_4_k_cu_d74234b76thrust24THRUST_300001_SM_1000_NS12placeholders3_10E:
	.zero		1
	.type		_ZN34_INTERNAL_55802390_4_k_cu_d74234b74cuda3std3__48in_placeE,@object
	.size		_ZN34_INTERNAL_55802390_4_k_cu_d74234b74cuda3std3__48in_placeE,(_ZN34_INTERNAL_55802390_4_k_cu_d74234b74cuda3std6ranges3__45__cpo4sizeE - _ZN34_INTERNAL_55802390_4_k_cu_d74234b74cuda3std3__48in_placeE)
_ZN34_INTERNAL_55802390_4_k_cu_d74234b74cuda3std3__48in_placeE:
	.zero		1
	.type		_ZN34_INTERNAL_55802390_4_k_cu_d74234b74cuda3std6ranges3__45__cpo4sizeE,@object
	.size		_ZN34_INTERNAL_55802390_4_k_cu_d74234b74cuda3std6ranges3__45__cpo4sizeE,(_ZN34_INTERNAL_55802390_4_k_cu_d74234b76thrust24THRUST_300001_SM_1000_NS12placeholders2_2E - _ZN34_INTERNAL_55802390_4_k_cu_d74234b74cuda3std6ranges3__45__cpo4sizeE)
_ZN34_INTERNAL_55802390_4_k_cu_d74234b74cuda3std6ranges3__45__cpo4sizeE:
	.zero		1
	.type		_ZN34_INTERNAL_55802390_4_k_cu_d74234b76thrust24THRUST_300001_SM_1000_NS12placeholders2_2E,@object
	.size		_ZN34_INTERNAL_55802390_4_k_cu_d74234b76thrust24THRUST_300001_SM_1000_NS12placeholders2_2E,(_ZN34_INTERNAL_55802390_4_k_cu_d74234b74cuda3std3__45__cpo6cbeginE - _ZN34_INTERNAL_55802390_4_k_cu_d74234b76thrust24THRUST_300001_SM_1000_NS12placeholders2_2E)
_ZN34_INTERNAL_55802390_4_k_cu_d74234b76thrust24THRUST_300001_SM_1000_NS12placeholders2_2E:
	.zero		1
	.type		_ZN34_INTERNAL_55802390_4_k_cu_d74234b74cuda3std3__45__cpo6cbeginE,@object
	.size		_ZN34_INTERNAL_55802390_4_k_cu_d74234b74cuda3std3__45__cpo6cbeginE,(_ZN34_INTERNAL_55802390_4_k_cu_d74234b74cuda3std6ranges3__45__cpo6cbeginE - _ZN34_INTERNAL_55802390_4_k_cu_d74234b74cuda3std3__45__cpo6cbeginE)
_ZN34_INTERNAL_55802390_4_k_cu_d74234b74cuda3std3__45__cpo6cbeginE:
	.zero		1
	.type		_ZN34_INTERNAL_55802390_4_k_cu_d74234b74cuda3std6ranges3__45__cpo6cbeginE,@object
	.size		_ZN34_INTERNAL_55802390_4_k_cu_d74234b74cuda3std6ranges3__45__cpo6cbeginE,(.L_21 - _ZN34_INTERNAL_55802390_4_k_cu_d74234b74cuda3std6ranges3__45__cpo6cbeginE)
_ZN34_INTERNAL_55802390_4_k_cu_d74234b74cuda3std6ranges3__45__cpo6cbeginE:
	.zero		1
.L_21:


//--------------------- .nv.constant0._ZN3cub18CUB_300001_SM_10006detail11EmptyKernelIvEEvv --------------------------
	.section	.nv.constant0._ZN3cub18CUB_300001_SM_10006detail11EmptyKernelIvEEvv,"a",@progbits
	.sectionflags	@""
	.align	4
.nv.constant0._ZN3cub18CUB_300001_SM_10006detail11EmptyKernelIvEEvv:
	.zero		896


//--------------------- .nv.constant0._Z14max_idx_kernelPKfiPi --------------------------
	.section	.nv.constant0._Z14max_idx_kernelPKfiPi,"a",@progbits
	.sectionflags	@""
	.align	4
.nv.constant0._Z14max_idx_kernelPKfiPi:
	.zero		920


//--------------------- SYMBOLS --------------------------

	.type		.nv.reservedSmem.offset0,@object
	.size		.nv.reservedSmem.offset0,0x4
